	.target	sm_100a

	.elftype	@"ET_EXEC"


//--------------------- .note.nv.tkinfo           --------------------------
	.section	.note.nv.tkinfo,"",@"SHT_NOTE"
	.sectionflags	@"SHF_NOTE_NV_TKINFO"
	.tkinfo
        /*0018*/ 	.word	0x00000002
        /*0030*/ 	.string	""
        /*0030*/ 	.string	"ptxas"
        /*0030*/ 	.string	"Cuda compilation tools, release 13.0, V13.0.88"
        /*0030*/ 	.string	"Build cuda_13.0.r13.0/compiler.36424714_0"
        /*0030*/ 	.string	"-arch sm_100a -m 64 "



//--------------------- .note.nv.cuinfo           --------------------------
	.section	.note.nv.cuinfo,"",@"SHT_NOTE"
	.sectionflags	@"SHF_NOTE_NV_CUINFO"
        /*0018*/ 	.short	0x0002
        /*001a*/ 	.short	0x0064
        /*001c*/ 	.short	0x0082
	.zero		2


//--------------------- .nv.info                  --------------------------
	.section	.nv.info,"",@"SHT_CUDA_INFO"
	.align	4


	//----- nvinfo : EIATTR_REGCOUNT
	.align		4
        /*0000*/ 	.byte	0x04, 0x2f
        /*0002*/ 	.short	(.L_12 - .L_11)
	.align		4
.L_11:
        /*0004*/ 	.word	index@(_ZN7cutlass13device_kernelIN5flash11enable_sm90INS1_16FlashAttnFwdSm90INS1_25CollectiveMainloopFwdSm90ILi2EN4cute5tupleIJNS5_1CILi1EEES8_S8_EEENS6_IJNS7_ILi192EEENS7_ILi128EEENS7_ILi64EEEEEELi64ENS_6half_tEfNS_4arch4Sm90ELb1ELb0ELb1ELb1ELb1ELb1ELb0ELb1ELb1ELb1ELb1ELb0EEENS1_21CollectiveEpilogueFwdINS6_IJSA_SC_SB_EEES9_SE_SG_Li384ELb1ELb1ELb1ELb0EEENS1_36VarlenDynamicPersistentTileSchedulerILi192ELi128ELi384ELi128ELb1ELb1ELb1ELb1ELb1ELb1EEEEEEEEEvNT_6ParamsE)
        /*0008*/ 	.word	0x00000004


	//----- nvinfo : EIATTR_FRAME_SIZE
	.align		4
.L_12:
        /*000c*/ 	.byte	0x04, 0x11
        /*000e*/ 	.short	(.L_14 - .L_13)
	.align		4
.L_13:
        /*0010*/ 	.word	index@(_ZN7cutlass13device_kernelIN5flash11enable_sm90INS1_16FlashAttnFwdSm90INS1_25CollectiveMainloopFwdSm90ILi2EN4cute5tupleIJNS5_1CILi1EEES8_S8_EEENS6_IJNS7_ILi192EEENS7_ILi128EEENS7_ILi64EEEEEELi64ENS_6half_tEfNS_4arch4Sm90ELb1ELb0ELb1ELb1ELb1ELb1ELb0ELb1ELb1ELb1ELb1ELb0EEENS1_21CollectiveEpilogueFwdINS6_IJSA_SC_SB_EEES9_SE_SG_Li384ELb1ELb1ELb1ELb0EEENS1_36VarlenDynamicPersistentTileSchedulerILi192ELi128ELi384ELi128ELb1ELb1ELb1ELb1ELb1ELb1EEEEEEEEEvNT_6ParamsE)
        /*0014*/ 	.word	0x00000000


	//----- nvinfo : EIATTR_REGCOUNT
	.align		4
.L_14:
        /*0018*/ 	.byte	0x04, 0x2f
        /*001a*/ 	.short	(.L_16 - .L_15)
	.align		4
.L_15:
        /*001c*/ 	.word	index@(_ZN7cutlass13device_kernelIN5flash11enable_sm90INS1_16FlashAttnFwdSm90INS1_25CollectiveMainloopFwdSm90ILi2EN4cute5tupleIJNS5_1CILi1EEES8_S8_EEENS6_IJNS7_ILi192EEENS7_ILi128EEENS7_ILi64EEEEEELi64ENS_6half_tEfNS_4arch4Sm90ELb1ELb0ELb1ELb1ELb1ELb0ELb0ELb1ELb1ELb1ELb1ELb0EEENS1_21CollectiveEpilogueFwdINS6_IJSA_SC_SB_EEES9_SE_SG_Li384ELb1ELb1ELb1ELb0EEENS1_36VarlenDynamicPersistentTileSchedulerILi192ELi128ELi384ELi128ELb1ELb1ELb1ELb1ELb1ELb1EEEEEEEEEvNT_6ParamsE)
        /*0020*/ 	.word	0x00000004


	//----- nvinfo : EIATTR_FRAME_SIZE
	.align		4
.L_16:
        /*0024*/ 	.byte	0x04, 0x11
        /*0026*/ 	.short	(.L_18 - .L_17)
	.align		4
.L_17:
        /*0028*/ 	.word	index@(_ZN7cutlass13device_kernelIN5flash11enable_sm90INS1_16FlashAttnFwdSm90INS1_25CollectiveMainloopFwdSm90ILi2EN4cute5tupleIJNS5_1CILi1EEES8_S8_EEENS6_IJNS7_ILi192EEENS7_ILi128EEENS7_ILi64EEEEEELi64ENS_6half_tEfNS_4arch4Sm90ELb1ELb0ELb1ELb1ELb1ELb0ELb0ELb1ELb1ELb1ELb1ELb0EEENS1_21CollectiveEpilogueFwdINS6_IJSA_SC_SB_EEES9_SE_SG_Li384ELb1ELb1ELb1ELb0EEENS1_36VarlenDynamicPersistentTileSchedulerILi192ELi128ELi384ELi128ELb1ELb1ELb1ELb1ELb1ELb1EEEEEEEEEvNT_6ParamsE)
        /*002c*/ 	.word	0x00000000


	//----- nvinfo : EIATTR_REGCOUNT
	.align		4
.L_18:
        /*0030*/ 	.byte	0x04, 0x2f
        /*0032*/ 	.short	(.L_20 - .L_19)
	.align		4
.L_19:
        /*0034*/ 	.word	index@(_ZN7cutlass13device_kernelIN5flash11enable_sm90INS1_16FlashAttnFwdSm90INS1_25CollectiveMainloopFwdSm90ILi2EN4cute5tupleIJNS5_1CILi1EEES8_S8_EEENS6_IJNS7_ILi192EEENS7_ILi128EEENS7_ILi64EEEEEELi64ENS_6half_tEfNS_4arch4Sm90ELb1ELb0ELb1ELb0ELb1ELb0ELb0ELb1ELb1ELb1ELb1ELb0EEENS1_21CollectiveEpilogueFwdINS6_IJSA_SC_SB_EEES9_SE_SG_Li384ELb0ELb1ELb1ELb0EEENS1_19SingleTileSchedulerILb0ELb1ELb1ELi192EEEEEEEEEvNT_6ParamsE)
        /*0038*/ 	.word	0x00000004


	//----- nvinfo : EIATTR_FRAME_SIZE
	.align		4
.L_20:
        /*003c*/ 	.byte	0x04, 0x11
        /*003e*/ 	.short	(.L_22 - .L_21)
	.align		4
.L_21:
        /*0040*/ 	.word	index@(_ZN7cutlass13device_kernelIN5flash11enable_sm90INS1_16FlashAttnFwdSm90INS1_25CollectiveMainloopFwdSm90ILi2EN4cute5tupleIJNS5_1CILi1EEES8_S8_EEENS6_IJNS7_ILi192EEENS7_ILi128EEENS7_ILi64EEEEEELi64ENS_6half_tEfNS_4arch4Sm90ELb1ELb0ELb1ELb0ELb1ELb0ELb0ELb1ELb1ELb1ELb1ELb0EEENS1_21CollectiveEpilogueFwdINS6_IJSA_SC_SB_EEES9_SE_SG_Li384ELb0ELb1ELb1ELb0EEENS1_19SingleTileSchedulerILb0ELb1ELb1ELi192EEEEEEEEEvNT_6ParamsE)
        /*0044*/ 	.word	0x00000000


	//----- nvinfo : EIATTR_REGCOUNT
	.align		4
.L_22:
        /*0048*/ 	.byte	0x04, 0x2f
        /*004a*/ 	.short	(.L_24 - .L_23)
	.align		4
.L_23:
        /*004c*/ 	.word	index@(_ZN7cutlass13device_kernelIN5flash11enable_sm90INS1_16FlashAttnFwdSm90INS1_25CollectiveMainloopFwdSm90ILi2EN4cute5tupleIJNS5_1CILi1EEES8_S8_EEENS6_IJNS7_ILi192EEENS7_ILi128EEENS7_ILi64EEEEEELi64ENS_6half_tEfNS_4arch4Sm90ELb0ELb1ELb1ELb1ELb1ELb1ELb0ELb1ELb1ELb1ELb1ELb0EEENS1_21CollectiveEpilogueFwdINS6_IJSA_SC_SB_EEES9_SE_SG_Li384ELb1ELb1ELb1ELb0EEENS1_36VarlenDynamicPersistentTileSchedulerILi192ELi128ELi384ELi128ELb1ELb1ELb1ELb1ELb0ELb1EEEEEEEEEvNT_6ParamsE)
        /*0050*/ 	.word	0x00000004


	//----- nvinfo : EIATTR_FRAME_SIZE
	.align		4
.L_24:
        /*0054*/ 	.byte	0x04, 0x11
        /*0056*/ 	.short	(.L_26 - .L_25)
	.align		4
.L_25:
        /*0058*/ 	.word	index@(_ZN7cutlass13device_kernelIN5flash11enable_sm90INS1_16FlashAttnFwdSm90INS1_25CollectiveMainloopFwdSm90ILi2EN4cute5tupleIJNS5_1CILi1EEES8_S8_EEENS6_IJNS7_ILi192EEENS7_ILi128EEENS7_ILi64EEEEEELi64ENS_6half_tEfNS_4arch4Sm90ELb0ELb1ELb1ELb1ELb1ELb1ELb0ELb1ELb1ELb1ELb1ELb0EEENS1_21CollectiveEpilogueFwdINS6_IJSA_SC_SB_EEES9_SE_SG_Li384ELb1ELb1ELb1ELb0EEENS1_36VarlenDynamicPersistentTileSchedulerILi192ELi128ELi384ELi128ELb1ELb1ELb1ELb1ELb0ELb1EEEEEEEEEvNT_6ParamsE)
        /*005c*/ 	.word	0x00000000


	//----- nvinfo : EIATTR_REGCOUNT
	.align		4
.L_26:
        /*0060*/ 	.byte	0x04, 0x2f
        /*0062*/ 	.short	(.L_28 - .L_27)
	.align		4
.L_27:
        /*0064*/ 	.word	index@(_ZN7cutlass13device_kernelIN5flash11enable_sm90INS1_16FlashAttnFwdSm90INS1_25CollectiveMainloopFwdSm90ILi2EN4cute5tupleIJNS5_1CILi1EEES8_S8_EEENS6_IJNS7_ILi192EEENS7_ILi128EEENS7_ILi64EEEEEELi64ENS_6half_tEfNS_4arch4Sm90ELb0ELb1ELb1ELb1ELb1ELb0ELb0ELb1ELb1ELb1ELb1ELb0EEENS1_21CollectiveEpilogueFwdINS6_IJSA_SC_SB_EEES9_SE_SG_Li384ELb1ELb1ELb1ELb0EEENS1_36VarlenDynamicPersistentTileSchedulerILi192ELi128ELi384ELi128ELb1ELb1ELb1ELb1ELb0ELb1EEEEEEEEEvNT_6ParamsE)
        /*0068*/ 	.word	0x00000004


	//----- nvinfo : EIATTR_FRAME_SIZE
	.align		4
.L_28:
        /*006c*/ 	.byte	0x04, 0x11
        /*006e*/ 	.short	(.L_30 - .L_29)
	.align		4
.L_29:
        /*0070*/ 	.word	index@(_ZN7cutlass13device_kernelIN5flash11enable_sm90INS1_16FlashAttnFwdSm90INS1_25CollectiveMainloopFwdSm90ILi2EN4cute5tupleIJNS5_1CILi1EEES8_S8_EEENS6_IJNS7_ILi192EEENS7_ILi128EEENS7_ILi64EEEEEELi64ENS_6half_tEfNS_4arch4Sm90ELb0ELb1ELb1ELb1ELb1ELb0ELb0ELb1ELb1ELb1ELb1ELb0EEENS1_21CollectiveEpilogueFwdINS6_IJSA_SC_SB_EEES9_SE_SG_Li384ELb1ELb1ELb1ELb0EEENS1_36VarlenDynamicPersistentTileSchedulerILi192ELi128ELi384ELi128ELb1ELb1ELb1ELb1ELb0ELb1EEEEEEEEEvNT_6ParamsE)
        /*0074*/ 	.word	0x00000000


	//----- nvinfo : EIATTR_REGCOUNT
	.align		4
.L_30:
        /*0078*/ 	.byte	0x04, 0x2f
        /*007a*/ 	.short	(.L_32 - .L_31)
	.align		4
.L_31:
        /*007c*/ 	.word	index@(_ZN7cutlass13device_kernelIN5flash11enable_sm90INS1_16FlashAttnFwdSm90INS1_25CollectiveMainloopFwdSm90ILi2EN4cute5tupleIJNS5_1CILi1EEES8_S8_EEENS6_IJNS7_ILi192EEENS7_ILi128EEENS7_ILi64EEEEEELi64ENS_6half_tEfNS_4arch4Sm90ELb0ELb1ELb1ELb0ELb1ELb0ELb0ELb1ELb1ELb1ELb1ELb0EEENS1_21CollectiveEpilogueFwdINS6_IJSA_SC_SB_EEES9_SE_SG_Li384ELb0ELb1ELb1ELb0EEENS1_19SingleTileSchedulerILb0ELb1ELb1ELi192EEEEEEEEEvNT_6ParamsE)
        /*0080*/ 	.word	0x00000004


	//----- nvinfo : EIATTR_FRAME_SIZE
	.align		4
.L_32:
        /*0084*/ 	.byte	0x04, 0x11
        /*0086*/ 	.short	(.L_34 - .L_33)
	.align		4
.L_33:
        /*0088*/ 	.word	index@(_ZN7cutlass13device_kernelIN5flash11enable_sm90INS1_16FlashAttnFwdSm90INS1_25CollectiveMainloopFwdSm90ILi2EN4cute5tupleIJNS5_1CILi1EEES8_S8_EEENS6_IJNS7_ILi192EEENS7_ILi128EEENS7_ILi64EEEEEELi64ENS_6half_tEfNS_4arch4Sm90ELb0ELb1ELb1ELb0ELb1ELb0ELb0ELb1ELb1ELb1ELb1ELb0EEENS1_21CollectiveEpilogueFwdINS6_IJSA_SC_SB_EEES9_SE_SG_Li384ELb0ELb1ELb1ELb0EEENS1_19SingleTileSchedulerILb0ELb1ELb1ELi192EEEEEEEEEvNT_6ParamsE)
        /*008c*/ 	.word	0x00000000


	//----- nvinfo : EIATTR_REGCOUNT
	.align		4
.L_34:
        /*0090*/ 	.byte	0x04, 0x2f
        /*0092*/ 	.short	(.L_36 - .L_35)
	.align		4
.L_35:
        /*0094*/ 	.word	index@(_ZN7cutlass13device_kernelIN5flash11enable_sm90INS1_16FlashAttnFwdSm90INS1_25CollectiveMainloopFwdSm90ILi2EN4cute5tupleIJNS5_1CILi1EEES8_S8_EEENS6_IJNS7_ILi192EEENS7_ILi128EEENS7_ILi64EEEEEELi64ENS_6half_tEfNS_4arch4Sm90ELb0ELb0ELb1ELb1ELb1ELb1ELb0ELb1ELb1ELb1ELb1ELb0EEENS1_21CollectiveEpilogueFwdINS6_IJSA_SC_SB_EEES9_SE_SG_Li384ELb1ELb1ELb1ELb0EEENS1_36VarlenDynamicPersistentTileSchedulerILi192ELi128ELi384ELi128ELb1ELb1ELb1ELb0ELb1ELb1EEEEEEEEEvNT_6ParamsE)
        /*0098*/ 	.word	0x00000004


	//----- nvinfo : EIATTR_FRAME_SIZE
	.align		4
.L_36:
        /*009c*/ 	.byte	0x04, 0x11
        /*009e*/ 	.short	(.L_38 - .L_37)
	.align		4
.L_37:
        /*00a0*/ 	.word	index@(_ZN7cutlass13device_kernelIN5flash11enable_sm90INS1_16FlashAttnFwdSm90INS1_25CollectiveMainloopFwdSm90ILi2EN4cute5tupleIJNS5_1CILi1EEES8_S8_EEENS6_IJNS7_ILi192EEENS7_ILi128EEENS7_ILi64EEEEEELi64ENS_6half_tEfNS_4arch4Sm90ELb0ELb0ELb1ELb1ELb1ELb1ELb0ELb1ELb1ELb1ELb1ELb0EEENS1_21CollectiveEpilogueFwdINS6_IJSA_SC_SB_EEES9_SE_SG_Li384ELb1ELb1ELb1ELb0EEENS1_36VarlenDynamicPersistentTileSchedulerILi192ELi128ELi384ELi128ELb1ELb1ELb1ELb0ELb1ELb1EEEEEEEEEvNT_6ParamsE)
        /*00a4*/ 	.word	0x00000000


	//----- nvinfo : EIATTR_REGCOUNT
	.align		4
.L_38:
        /*00a8*/ 	.byte	0x04, 0x2f
        /*00aa*/ 	.short	(.L_40 - .L_39)
	.align		4
.L_39:
        /*00ac*/ 	.word	index@(_ZN7cutlass13device_kernelIN5flash11enable_sm90INS1_16FlashAttnFwdSm90INS1_25CollectiveMainloopFwdSm90ILi2EN4cute5tupleIJNS5_1CILi1EEES8_S8_EEENS6_IJNS7_ILi192EEENS7_ILi128EEENS7_ILi64EEEEEELi64ENS_6half_tEfNS_4arch4Sm90ELb0ELb0ELb1ELb1ELb1ELb0ELb0ELb1ELb1ELb1ELb1ELb0EEENS1_21CollectiveEpilogueFwdINS6_IJSA_SC_SB_EEES9_SE_SG_Li384ELb1ELb1ELb1ELb0EEENS1_36VarlenDynamicPersistentTileSchedulerILi192ELi128ELi384ELi128ELb1ELb1ELb1ELb0ELb1ELb1EEEEEEEEEvNT_6ParamsE)
        /*00b0*/ 	.word	0x00000004


	//----- nvinfo : EIATTR_FRAME_SIZE
	.align		4
.L_40:
        /*00b4*/ 	.byte	0x04, 0x11
        /*00b6*/ 	.short	(.L_42 - .L_41)
	.align		4
.L_41:
        /*00b8*/ 	.word	index@(_ZN7cutlass13device_kernelIN5flash11enable_sm90INS1_16FlashAttnFwdSm90INS1_25CollectiveMainloopFwdSm90ILi2EN4cute5tupleIJNS5_1CILi1EEES8_S8_EEENS6_IJNS7_ILi192EEENS7_ILi128EEENS7_ILi64EEEEEELi64ENS_6half_tEfNS_4arch4Sm90ELb0ELb0ELb1ELb1ELb1ELb0ELb0ELb1ELb1ELb1ELb1ELb0EEENS1_21CollectiveEpilogueFwdINS6_IJSA_SC_SB_EEES9_SE_SG_Li384ELb1ELb1ELb1ELb0EEENS1_36VarlenDynamicPersistentTileSchedulerILi192ELi128ELi384ELi128ELb1ELb1ELb1ELb0ELb1ELb1EEEEEEEEEvNT_6ParamsE)
        /*00bc*/ 	.word	0x00000000


	//----- nvinfo : EIATTR_REGCOUNT
	.align		4
.L_42:
        /*00c0*/ 	.byte	0x04, 0x2f
        /*00c2*/ 	.short	(.L_44 - .L_43)
	.align		4
.L_43:
        /*00c4*/ 	.word	index@(_ZN7cutlass13device_kernelIN5flash11enable_sm90INS1_16FlashAttnFwdSm90INS1_25CollectiveMainloopFwdSm90ILi2EN4cute5tupleIJNS5_1CILi1EEES8_S8_EEENS6_IJNS7_ILi192EEENS7_ILi128EEENS7_ILi64EEEEEELi64ENS_6half_tEfNS_4arch4Sm90ELb0ELb0ELb1ELb0ELb1ELb0ELb0ELb1ELb1ELb1ELb1ELb0EEENS1_21CollectiveEpilogueFwdINS6_IJSA_SC_SB_EEES9_SE_SG_Li384ELb0ELb1ELb1ELb0EEENS1_19SingleTileSchedulerILb0ELb1ELb1ELi192EEEEEEEEEvNT_6ParamsE)
        /*00c8*/ 	.word	0x00000004


	//----- nvinfo : EIATTR_FRAME_SIZE
	.align		4
.L_44:
        /*00cc*/ 	.byte	0x04, 0x11
        /*00ce*/ 	.short	(.L_46 - .L_45)
	.align		4
.L_45:
        /*00d0*/ 	.word	index@(_ZN7cutlass13device_kernelIN5flash11enable_sm90INS1_16FlashAttnFwdSm90INS1_25CollectiveMainloopFwdSm90ILi2EN4cute5tupleIJNS5_1CILi1EEES8_S8_EEENS6_IJNS7_ILi192EEENS7_ILi128EEENS7_ILi64EEEEEELi64ENS_6half_tEfNS_4arch4Sm90ELb0ELb0ELb1ELb0ELb1ELb0ELb0ELb1ELb1ELb1ELb1ELb0EEENS1_21CollectiveEpilogueFwdINS6_IJSA_SC_SB_EEES9_SE_SG_Li384ELb0ELb1ELb1ELb0EEENS1_19SingleTileSchedulerILb0ELb1ELb1ELi192EEEEEEEEEvNT_6ParamsE)
        /*00d4*/ 	.word	0x00000000


	//----- nvinfo : EIATTR_MIN_STACK_SIZE
	.align		4
.L_46:
        /*00d8*/ 	.byte	0x04, 0x12
        /*00da*/ 	.short	(.L_48 - .L_47)
	.align		4
.L_47:
        /*00dc*/ 	.word	index@(_ZN7cutlass13device_kernelIN5flash11enable_sm90INS1_16FlashAttnFwdSm90INS1_25CollectiveMainloopFwdSm90ILi2EN4cute5tupleIJNS5_1CILi1EEES8_S8_EEENS6_IJNS7_ILi192EEENS7_ILi128EEENS7_ILi64EEEEEELi64ENS_6half_tEfNS_4arch4Sm90ELb0ELb0ELb1ELb0ELb1ELb0ELb0ELb1ELb1ELb1ELb1ELb0EEENS1_21CollectiveEpilogueFwdINS6_IJSA_SC_SB_EEES9_SE_SG_Li384ELb0ELb1ELb1ELb0EEENS1_19SingleTileSchedulerILb0ELb1ELb1ELi192EEEEEEEEEvNT_6ParamsE)
        /*00e0*/ 	.word	0x00000000


	//----- nvinfo : EIATTR_MIN_STACK_SIZE
	.align		4
.L_48:
        /*00e4*/ 	.byte	0x04, 0x12
        /*00e6*/ 	.short	(.L_50 - .L_49)
	.align		4
.L_49:
        /*00e8*/ 	.word	index@(_ZN7cutlass13device_kernelIN5flash11enable_sm90INS1_16FlashAttnFwdSm90INS1_25CollectiveMainloopFwdSm90ILi2EN4cute5tupleIJNS5_1CILi1EEES8_S8_EEENS6_IJNS7_ILi192EEENS7_ILi128EEENS7_ILi64EEEEEELi64ENS_6half_tEfNS_4arch4Sm90ELb0ELb0ELb1ELb1ELb1ELb0ELb0ELb1ELb1ELb1ELb1ELb0EEENS1_21CollectiveEpilogueFwdINS6_IJSA_SC_SB_EEES9_SE_SG_Li384ELb1ELb1ELb1ELb0EEENS1_36VarlenDynamicPersistentTileSchedulerILi192ELi128ELi384ELi128ELb1ELb1ELb1ELb0ELb1ELb1EEEEEEEEEvNT_6ParamsE)
        /*00ec*/ 	.word	0x00000000


	//----- nvinfo : EIATTR_MIN_STACK_SIZE
	.align		4
.L_50:
        /*00f0*/ 	.byte	0x04, 0x12
        /*00f2*/ 	.short	(.L_52 - .L_51)
	.align		4
.L_51:
        /*00f4*/ 	.word	index@(_ZN7cutlass13device_kernelIN5flash11enable_sm90INS1_16FlashAttnFwdSm90INS1_25CollectiveMainloopFwdSm90ILi2EN4cute5tupleIJNS5_1CILi1EEES8_S8_EEENS6_IJNS7_ILi192EEENS7_ILi128EEENS7_ILi64EEEEEELi64ENS_6half_tEfNS_4arch4Sm90ELb0ELb0ELb1ELb1ELb1ELb1ELb0ELb1ELb1ELb1ELb1ELb0EEENS1_21CollectiveEpilogueFwdINS6_IJSA_SC_SB_EEES9_SE_SG_Li384ELb1ELb1ELb1ELb0EEENS1_36VarlenDynamicPersistentTileSchedulerILi192ELi128ELi384ELi128ELb1ELb1ELb1ELb0ELb1ELb1EEEEEEEEEvNT_6ParamsE)
        /*00f8*/ 	.word	0x00000000


	//----- nvinfo : EIATTR_MIN_STACK_SIZE
	.align		4
.L_52:
        /*00fc*/ 	.byte	0x04, 0x12
        /*00fe*/ 	.short	(.L_54 - .L_53)
	.align		4
.L_53:
        /*0100*/ 	.word	index@(_ZN7cutlass13device_kernelIN5flash11enable_sm90INS1_16FlashAttnFwdSm90INS1_25CollectiveMainloopFwdSm90ILi2EN4cute5tupleIJNS5_1CILi1EEES8_S8_EEENS6_IJNS7_ILi192EEENS7_ILi128EEENS7_ILi64EEEEEELi64ENS_6half_tEfNS_4arch4Sm90ELb0ELb1ELb1ELb0ELb1ELb0ELb0ELb1ELb1ELb1ELb1ELb0EEENS1_21CollectiveEpilogueFwdINS6_IJSA_SC_SB_EEES9_SE_SG_Li384ELb0ELb1ELb1ELb0EEENS1_19SingleTileSchedulerILb0ELb1ELb1ELi192EEEEEEEEEvNT_6ParamsE)
        /*0104*/ 	.word	0x00000000


	//----- nvinfo : EIATTR_MIN_STACK_SIZE
	.align		4
.L_54:
        /*0108*/ 	.byte	0x04, 0x12
        /*010a*/ 	.short	(.L_56 - .L_55)
	.align		4
.L_55:
        /*010c*/ 	.word	index@(_ZN7cutlass13device_kernelIN5flash11enable_sm90INS1_16FlashAttnFwdSm90INS1_25CollectiveMainloopFwdSm90ILi2EN4cute5tupleIJNS5_1CILi1EEES8_S8_EEENS6_IJNS7_ILi192EEENS7_ILi128EEENS7_ILi64EEEEEELi64ENS_6half_tEfNS_4arch4Sm90ELb0ELb1ELb1ELb1ELb1ELb0ELb0ELb1ELb1ELb1ELb1ELb0EEENS1_21CollectiveEpilogueFwdINS6_IJSA_SC_SB_EEES9_SE_SG_Li384ELb1ELb1ELb1ELb0EEENS1_36VarlenDynamicPersistentTileSchedulerILi192ELi128ELi384ELi128ELb1ELb1ELb1ELb1ELb0ELb1EEEEEEEEEvNT_6ParamsE)
        /*0110*/ 	.word	0x00000000


	//----- nvinfo : EIATTR_MIN_STACK_SIZE
	.align		4
.L_56:
        /*0114*/ 	.byte	0x04, 0x12
        /*0116*/ 	.short	(.L_58 - .L_57)
	.align		4
.L_57:
        /*0118*/ 	.word	index@(_ZN7cutlass13device_kernelIN5flash11enable_sm90INS1_16FlashAttnFwdSm90INS1_25CollectiveMainloopFwdSm90ILi2EN4cute5tupleIJNS5_1CILi1EEES8_S8_EEENS6_IJNS7_ILi192EEENS7_ILi128EEENS7_ILi64EEEEEELi64ENS_6half_tEfNS_4arch4Sm90ELb0ELb1ELb1ELb1ELb1ELb1ELb0ELb1ELb1ELb1ELb1ELb0EEENS1_21CollectiveEpilogueFwdINS6_IJSA_SC_SB_EEES9_SE_SG_Li384ELb1ELb1ELb1ELb0EEENS1_36VarlenDynamicPersistentTileSchedulerILi192ELi128ELi384ELi128ELb1ELb1ELb1ELb1ELb0ELb1EEEEEEEEEvNT_6ParamsE)
        /*011c*/ 	.word	0x00000000


	//----- nvinfo : EIATTR_MIN_STACK_SIZE
	.align		4
.L_58:
        /*0120*/ 	.byte	0x04, 0x12
        /*0122*/ 	.short	(.L_60 - .L_59)
	.align		4
.L_59:
        /*0124*/ 	.word	index@(_ZN7cutlass13device_kernelIN5flash11enable_sm90INS1_16FlashAttnFwdSm90INS1_25CollectiveMainloopFwdSm90ILi2EN4cute5tupleIJNS5_1CILi1EEES8_S8_EEENS6_IJNS7_ILi192EEENS7_ILi128EEENS7_ILi64EEEEEELi64ENS_6half_tEfNS_4arch4Sm90ELb1ELb0ELb1ELb0ELb1ELb0ELb0ELb1ELb1ELb1ELb1ELb0EEENS1_21CollectiveEpilogueFwdINS6_IJSA_SC_SB_EEES9_SE_SG_Li384ELb0ELb1ELb1ELb0EEENS1_19SingleTileSchedulerILb0ELb1ELb1ELi192EEEEEEEEEvNT_6ParamsE)
        /*0128*/ 	.word	0x00000000


	//----- nvinfo : EIATTR_MIN_STACK_SIZE
	.align		4
.L_60:
        /*012c*/ 	.byte	0x04, 0x12
        /*012e*/ 	.short	(.L_62 - .L_61)
	.align		4
.L_61:
        /*0130*/ 	.word	index@(_ZN7cutlass13device_kernelIN5flash11enable_sm90INS1_16FlashAttnFwdSm90INS1_25CollectiveMainloopFwdSm90ILi2EN4cute5tupleIJNS5_1CILi1EEES8_S8_EEENS6_IJNS7_ILi192EEENS7_ILi128EEENS7_ILi64EEEEEELi64ENS_6half_tEfNS_4arch4Sm90ELb1ELb0ELb1ELb1ELb1ELb0ELb0ELb1ELb1ELb1ELb1ELb0EEENS1_21CollectiveEpilogueFwdINS6_IJSA_SC_SB_EEES9_SE_SG_Li384ELb1ELb1ELb1ELb0EEENS1_36VarlenDynamicPersistentTileSchedulerILi192ELi128ELi384ELi128ELb1ELb1ELb1ELb1ELb1ELb1EEEEEEEEEvNT_6ParamsE)
        /*0134*/ 	.word	0x00000000


	//----- nvinfo : EIATTR_MIN_STACK_SIZE
	.align		4
.L_62:
        /*0138*/ 	.byte	0x04, 0x12
        /*013a*/ 	.short	(.L_64 - .L_63)
	.align		4
.L_63:
        /*013c*/ 	.word	index@(_ZN7cutlass13device_kernelIN5flash11enable_sm90INS1_16FlashAttnFwdSm90INS1_25CollectiveMainloopFwdSm90ILi2EN4cute5tupleIJNS5_1CILi1EEES8_S8_EEENS6_IJNS7_ILi192EEENS7_ILi128EEENS7_ILi64EEEEEELi64ENS_6half_tEfNS_4arch4Sm90ELb1ELb0ELb1ELb1ELb1ELb1ELb0ELb1ELb1ELb1ELb1ELb0EEENS1_21CollectiveEpilogueFwdINS6_IJSA_SC_SB_EEES9_SE_SG_Li384ELb1ELb1ELb1ELb0EEENS1_36VarlenDynamicPersistentTileSchedulerILi192ELi128ELi384ELi128ELb1ELb1ELb1ELb1ELb1ELb1EEEEEEEEEvNT_6ParamsE)
        /*0140*/ 	.word	0x00000000
.L_64:


//--------------------- .nv.compat                --------------------------
	.section	.nv.compat,"",@"SHT_CUDA_COMPAT_INFO"
	.align	4
        /*0000*/ 	.byte	0x02, 0x09, 0x01, 0x00, 0x02, 0x02, 0x01, 0x00, 0x02, 0x05, 0x05, 0x00, 0x03, 0x07, 0x01, 0x01
        /*0010*/ 	.byte	0x02, 0x03, 0x00, 0x00, 0x02, 0x06, 0x01, 0x00, 0x04, 0x0b, 0x08, 0x00, 0x09, 0x00, 0x00, 0x00
        /*0020*/ 	.byte	0x00, 0x00, 0x00, 0x00


//--------------------- .nv.info._ZN7cutlass13device_kernelIN5flash11enable_sm90INS1_16FlashAttnFwdSm90INS1_25CollectiveMainloopFwdSm90ILi2EN4cute5tupleIJNS5_1CILi1EEES8_S8_EEENS6_IJNS7_ILi192EEENS7_ILi128EEENS7_ILi64EEEEEELi64ENS_6half_tEfNS_4arch4Sm90ELb0ELb0ELb1ELb0ELb1ELb0ELb0ELb1ELb1ELb1ELb1ELb0EEENS1_21CollectiveEpilogueFwdINS6_IJSA_SC_SB_EEES9_SE_SG_Li384ELb0ELb1ELb1ELb0EEENS1_19SingleTileSchedulerILb0ELb1ELb1ELi192EEEEEEEEEvNT_6ParamsE --------------------------
	.section	.nv.info._ZN7cutlass13device_kernelIN5flash11enable_sm90INS1_16FlashAttnFwdSm90INS1_25CollectiveMainloopFwdSm90ILi2EN4cute5tupleIJNS5_1CILi1EEES8_S8_EEENS6_IJNS7_ILi192EEENS7_ILi128EEENS7_ILi64EEEEEELi64ENS_6half_tEfNS_4arch4Sm90ELb0ELb0ELb1ELb0ELb1ELb0ELb0ELb1ELb1ELb1ELb1ELb0EEENS1_21CollectiveEpilogueFwdINS6_IJSA_SC_SB_EEES9_SE_SG_Li384ELb0ELb1ELb1ELb0EEENS1_19SingleTileSchedulerILb0ELb1ELb1ELi192EEEEEEEEEvNT_6ParamsE,"",@"SHT_CUDA_INFO"
	.sectionflags	@""
	.align	4


	//----- nvinfo : EIATTR_CUDA_API_VERSION
	.align		4
        /*0000*/ 	.byte	0x04, 0x37
        /*0002*/ 	.short	(.L_66 - .L_65)
.L_65:
        /*0004*/ 	.word	0x00000082


	//----- nvinfo : EIATTR_KPARAM_INFO
	.align		4
.L_66:
        /*0008*/ 	.byte	0x04, 0x17
        /*000a*/ 	.short	(.L_68 - .L_67)
.L_67:
        /*000c*/ 	.word	0x00000000
        /*0010*/ 	.short	0x0000
        /*0012*/ 	.short	0x0000
        /*0014*/ 	.byte	0x00, 0xf0, 0x01, 0x28


	//----- nvinfo : EIATTR_SPARSE_MMA_MASK
	.align		4
.L_68:
        /*0018*/ 	.byte	0x03, 0x50
        /*001a*/ 	.short	0x0000


	//----- nvinfo : EIATTR_MAXREG_COUNT
	.align		4
        /*001c*/ 	.byte	0x03, 0x1b
        /*001e*/ 	.short	0x0080


	//----- nvinfo : EIATTR_MERCURY_ISA_VERSION
	.align		4
        /*0020*/ 	.byte	0x03, 0x5f
        /*0022*/ 	.short	0x0101


	//----- nvinfo : EIATTR_VRC_CTA_INIT_COUNT
	.align		4
        /*0024*/ 	.byte	0x02, 0x4a
	.zero		1
	.zero		1


	//----- nvinfo : EIATTR_EXIT_INSTR_OFFSETS
	.align		4
        /*0028*/ 	.byte	0x04, 0x1c
        /*002a*/ 	.short	(.L_70 - .L_69)


	//   ....[0]....
.L_69:
        /*002c*/ 	.word	0x00000010


	//----- nvinfo : EIATTR_MAX_THREADS
	.align		4
.L_70:
        /*0030*/ 	.byte	0x04, 0x05
        /*0032*/ 	.short	(.L_72 - .L_71)
.L_71:
        /*0034*/ 	.word	0x00000200
        /*0038*/ 	.word	0x00000001
        /*003c*/ 	.word	0x00000001


	//----- nvinfo : EIATTR_CBANK_PARAM_SIZE
	.align		4
.L_72:
        /*0040*/ 	.byte	0x03, 0x19
        /*0042*/ 	.short	0x0a00


	//----- nvinfo : EIATTR_PARAM_CBANK
	.align		4
        /*0044*/ 	.byte	0x04, 0x0a
        /*0046*/ 	.short	(.L_74 - .L_73)
	.align		4
.L_73:
        /*0048*/ 	.word	index@(.nv.constant0._ZN7cutlass13device_kernelIN5flash11enable_sm90INS1_16FlashAttnFwdSm90INS1_25CollectiveMainloopFwdSm90ILi2EN4cute5tupleIJNS5_1CILi1EEES8_S8_EEENS6_IJNS7_ILi192EEENS7_ILi128EEENS7_ILi64EEEEEELi64ENS_6half_tEfNS_4arch4Sm90ELb0ELb0ELb1ELb0ELb1ELb0ELb0ELb1ELb1ELb1ELb1ELb0EEENS1_21CollectiveEpilogueFwdINS6_IJSA_SC_SB_EEES9_SE_SG_Li384ELb0ELb1ELb1ELb0EEENS1_19SingleTileSchedulerILb0ELb1ELb1ELi192EEEEEEEEEvNT_6ParamsE)
        /*004c*/ 	.short	0x0380
        /*004e*/ 	.short	0x0a00


	//----- nvinfo : EIATTR_SW_WAR
	.align		4
.L_74:
        /*0050*/ 	.byte	0x04, 0x36
        /*0052*/ 	.short	(.L_76 - .L_75)
.L_75:
        /*0054*/ 	.word	0x00000008
.L_76:


//--------------------- .nv.info._ZN7cutlass13device_kernelIN5flash11enable_sm90INS1_16FlashAttnFwdSm90INS1_25CollectiveMainloopFwdSm90ILi2EN4cute5tupleIJNS5_1CILi1EEES8_S8_EEENS6_IJNS7_ILi192EEENS7_ILi128EEENS7_ILi64EEEEEELi64ENS_6half_tEfNS_4arch4Sm90ELb0ELb0ELb1ELb1ELb1ELb0ELb0ELb1ELb1ELb1ELb1ELb0EEENS1_21CollectiveEpilogueFwdINS6_IJSA_SC_SB_EEES9_SE_SG_Li384ELb1ELb1ELb1ELb0EEENS1_36VarlenDynamicPersistentTileSchedulerILi192ELi128ELi384ELi128ELb1ELb1ELb1ELb0ELb1ELb1EEEEEEEEEvNT_6ParamsE --------------------------
	.section	.nv.info._ZN7cutlass13device_kernelIN5flash11enable_sm90INS1_16FlashAttnFwdSm90INS1_25CollectiveMainloopFwdSm90ILi2EN4cute5tupleIJNS5_1CILi1EEES8_S8_EEENS6_IJNS7_ILi192EEENS7_ILi128EEENS7_ILi64EEEEEELi64ENS_6half_tEfNS_4arch4Sm90ELb0ELb0ELb1ELb1ELb1ELb0ELb0ELb1ELb1ELb1ELb1ELb0EEENS1_21CollectiveEpilogueFwdINS6_IJSA_SC_SB_EEES9_SE_SG_Li384ELb1ELb1ELb1ELb0EEENS1_36VarlenDynamicPersistentTileSchedulerILi192ELi128ELi384ELi128ELb1ELb1ELb1ELb0ELb1ELb1EEEEEEEEEvNT_6ParamsE,"",@"SHT_CUDA_INFO"
	.sectionflags	@""
	.align	4


	//----- nvinfo : EIATTR_CUDA_API_VERSION
	.align		4
        /*0000*/ 	.byte	0x04, 0x37
        /*0002*/ 	.short	(.L_78 - .L_77)
.L_77:
        /*0004*/ 	.word	0x00000082


	//----- nvinfo : EIATTR_KPARAM_INFO
	.align		4
.L_78:
        /*0008*/ 	.byte	0x04, 0x17
        /*000a*/ 	.short	(.L_80 - .L_79)
.L_79:
        /*000c*/ 	.word	0x00000000
        /*0010*/ 	.short	0x0000
        /*0012*/ 	.short	0x0000
        /*0014*/ 	.byte	0x00, 0xf0, 0x01, 0x2a


	//----- nvinfo : EIATTR_SPARSE_MMA_MASK
	.align		4
.L_80:
        /*0018*/ 	.byte	0x03, 0x50
        /*001a*/ 	.short	0x0000


	//----- nvinfo : EIATTR_MAXREG_COUNT
	.align		4
        /*001c*/ 	.byte	0x03, 0x1b
        /*001e*/ 	.short	0x0080


	//----- nvinfo : EIATTR_MERCURY_ISA_VERSION
	.align		4
        /*0020*/ 	.byte	0x03, 0x5f
        /*0022*/ 	.short	0x0101


	//----- nvinfo : EIATTR_VRC_CTA_INIT_COUNT
	.align		4
        /*0024*/ 	.byte	0x02, 0x4a
	.zero		1
	.zero		1


	//----- nvinfo : EIATTR_EXIT_INSTR_OFFSETS
	.align		4
        /*0028*/ 	.byte	0x04, 0x1c
        /*002a*/ 	.short	(.L_82 - .L_81)


	//   ....[0]....
.L_81:
        /*002c*/ 	.word	0x00000010


	//----- nvinfo : EIATTR_MAX_THREADS
	.align		4
.L_82:
        /*0030*/ 	.byte	0x04, 0x05
        /*0032*/ 	.short	(.L_84 - .L_83)
.L_83:
        /*0034*/ 	.word	0x00000200
        /*0038*/ 	.word	0x00000001
        /*003c*/ 	.word	0x00000001


	//----- nvinfo : EIATTR_CBANK_PARAM_SIZE
	.align		4
.L_84:
        /*0040*/ 	.byte	0x03, 0x19
        /*0042*/ 	.short	0x0a80


	//----- nvinfo : EIATTR_PARAM_CBANK
	.align		4
        /*0044*/ 	.byte	0x04, 0x0a
        /*0046*/ 	.short	(.L_86 - .L_85)
	.align		4
.L_85:
        /*0048*/ 	.word	index@(.nv.constant0._ZN7cutlass13device_kernelIN5flash11enable_sm90INS1_16FlashAttnFwdSm90INS1_25CollectiveMainloopFwdSm90ILi2EN4cute5tupleIJNS5_1CILi1EEES8_S8_EEENS6_IJNS7_ILi192EEENS7_ILi128EEENS7_ILi64EEEEEELi64ENS_6half_tEfNS_4arch4Sm90ELb0ELb0ELb1ELb1ELb1ELb0ELb0ELb1ELb1ELb1ELb1ELb0EEENS1_21CollectiveEpilogueFwdINS6_IJSA_SC_SB_EEES9_SE_SG_Li384ELb1ELb1ELb1ELb0EEENS1_36VarlenDynamicPersistentTileSchedulerILi192ELi128ELi384ELi128ELb1ELb1ELb1ELb0ELb1ELb1EEEEEEEEEvNT_6ParamsE)
        /*004c*/ 	.short	0x0380
        /*004e*/ 	.short	0x0a80


	//----- nvinfo : EIATTR_SW_WAR
	.align		4
.L_86:
        /*0050*/ 	.byte	0x04, 0x36
        /*0052*/ 	.short	(.L_88 - .L_87)
.L_87:
        /*0054*/ 	.word	0x00000008
.L_88:


//--------------------- .nv.info._ZN7cutlass13device_kernelIN5flash11enable_sm90INS1_16FlashAttnFwdSm90INS1_25CollectiveMainloopFwdSm90ILi2EN4cute5tupleIJNS5_1CILi1EEES8_S8_EEENS6_IJNS7_ILi192EEENS7_ILi128EEENS7_ILi64EEEEEELi64ENS_6half_tEfNS_4arch4Sm90ELb0ELb0ELb1ELb1ELb1ELb1ELb0ELb1ELb1ELb1ELb1ELb0EEENS1_21CollectiveEpilogueFwdINS6_IJSA_SC_SB_EEES9_SE_SG_Li384ELb1ELb1ELb1ELb0EEENS1_36VarlenDynamicPersistentTileSchedulerILi192ELi128ELi384ELi128ELb1ELb1ELb1ELb0ELb1ELb1EEEEEEEEEvNT_6ParamsE --------------------------
	.section	.nv.info._ZN7cutlass13device_kernelIN5flash11enable_sm90INS1_16FlashAttnFwdSm90INS1_25CollectiveMainloopFwdSm90ILi2EN4cute5tupleIJNS5_1CILi1EEES8_S8_EEENS6_IJNS7_ILi192EEENS7_ILi128EEENS7_ILi64EEEEEELi64ENS_6half_tEfNS_4arch4Sm90ELb0ELb0ELb1ELb1ELb1ELb1ELb0ELb1ELb1ELb1ELb1ELb0EEENS1_21CollectiveEpilogueFwdINS6_IJSA_SC_SB_EEES9_SE_SG_Li384ELb1ELb1ELb1ELb0EEENS1_36VarlenDynamicPersistentTileSchedulerILi192ELi128ELi384ELi128ELb1ELb1ELb1ELb0ELb1ELb1EEEEEEEEEvNT_6ParamsE,"",@"SHT_CUDA_INFO"
	.sectionflags	@""
	.align	4


	//----- nvinfo : EIATTR_CUDA_API_VERSION
	.align		4
        /*0000*/ 	.byte	0x04, 0x37
        /*0002*/ 	.short	(.L_90 - .L_89)
.L_89:
        /*0004*/ 	.word	0x00000082


	//----- nvinfo : EIATTR_KPARAM_INFO
	.align		4
.L_90:
        /*0008*/ 	.byte	0x04, 0x17
        /*000a*/ 	.short	(.L_92 - .L_91)
.L_91:
        /*000c*/ 	.word	0x00000000
        /*0010*/ 	.short	0x0000
        /*0012*/ 	.short	0x0000
        /*0014*/ 	.byte	0x00, 0xf0, 0x01, 0x2a


	//----- nvinfo : EIATTR_SPARSE_MMA_MASK
	.align		4
.L_92:
        /*0018*/ 	.byte	0x03, 0x50
        /*001a*/ 	.short	0x0000


	//----- nvinfo : EIATTR_MAXREG_COUNT
	.align		4
        /*001c*/ 	.byte	0x03, 0x1b
        /*001e*/ 	.short	0x0080


	//----- nvinfo : EIATTR_MERCURY_ISA_VERSION
	.align		4
        /*0020*/ 	.byte	0x03, 0x5f
        /*0022*/ 	.short	0x0101


	//----- nvinfo : EIATTR_VRC_CTA_INIT_COUNT
	.align		4
        /*0024*/ 	.byte	0x02, 0x4a
	.zero		1
	.zero		1


	//----- nvinfo : EIATTR_EXIT_INSTR_OFFSETS
	.align		4
        /*0028*/ 	.byte	0x04, 0x1c
        /*002a*/ 	.short	(.L_94 - .L_93)


	//   ....[0]....
.L_93:
        /*002c*/ 	.word	0x00000010


	//----- nvinfo : EIATTR_MAX_THREADS
	.align		4
.L_94:
        /*0030*/ 	.byte	0x04, 0x05
        /*0032*/ 	.short	(.L_96 - .L_95)
.L_95:
        /*0034*/ 	.word	0x00000200
        /*0038*/ 	.word	0x00000001
        /*003c*/ 	.word	0x00000001


	//----- nvinfo : EIATTR_CBANK_PARAM_SIZE
	.align		4
.L_96:
        /*0040*/ 	.byte	0x03, 0x19
        /*0042*/ 	.short	0x0a80


	//----- nvinfo : EIATTR_PARAM_CBANK
	.align		4
        /*0044*/ 	.byte	0x04, 0x0a
        /*0046*/ 	.short	(.L_98 - .L_97)
	.align		4
.L_97:
        /*0048*/ 	.word	index@(.nv.constant0._ZN7cutlass13device_kernelIN5flash11enable_sm90INS1_16FlashAttnFwdSm90INS1_25CollectiveMainloopFwdSm90ILi2EN4cute5tupleIJNS5_1CILi1EEES8_S8_EEENS6_IJNS7_ILi192EEENS7_ILi128EEENS7_ILi64EEEEEELi64ENS_6half_tEfNS_4arch4Sm90ELb0ELb0ELb1ELb1ELb1ELb1ELb0ELb1ELb1ELb1ELb1ELb0EEENS1_21CollectiveEpilogueFwdINS6_IJSA_SC_SB_EEES9_SE_SG_Li384ELb1ELb1ELb1ELb0EEENS1_36VarlenDynamicPersistentTileSchedulerILi192ELi128ELi384ELi128ELb1ELb1ELb1ELb0ELb1ELb1EEEEEEEEEvNT_6ParamsE)
        /*004c*/ 	.short	0x0380
        /*004e*/ 	.short	0x0a80


	//----- nvinfo : EIATTR_SW_WAR
	.align		4
.L_98:
        /*0050*/ 	.byte	0x04, 0x36
        /*0052*/ 	.short	(.L_100 - .L_99)
.L_99:
        /*0054*/ 	.word	0x00000008
.L_100:


//--------------------- .nv.info._ZN7cutlass13device_kernelIN5flash11enable_sm90INS1_16FlashAttnFwdSm90INS1_25CollectiveMainloopFwdSm90ILi2EN4cute5tupleIJNS5_1CILi1EEES8_S8_EEENS6_IJNS7_ILi192EEENS7_ILi128EEENS7_ILi64EEEEEELi64ENS_6half_tEfNS_4arch4Sm90ELb0ELb1ELb1ELb0ELb1ELb0ELb0ELb1ELb1ELb1ELb1ELb0EEENS1_21CollectiveEpilogueFwdINS6_IJSA_SC_SB_EEES9_SE_SG_Li384ELb0ELb1ELb1ELb0EEENS1_19SingleTileSchedulerILb0ELb1ELb1ELi192EEEEEEEEEvNT_6ParamsE --------------------------
	.section	.nv.info._ZN7cutlass13device_kernelIN5flash11enable_sm90INS1_16FlashAttnFwdSm90INS1_25CollectiveMainloopFwdSm90ILi2EN4cute5tupleIJNS5_1CILi1EEES8_S8_EEENS6_IJNS7_ILi192EEENS7_ILi128EEENS7_ILi64EEEEEELi64ENS_6half_tEfNS_4arch4Sm90ELb0ELb1ELb1ELb0ELb1ELb0ELb0ELb1ELb1ELb1ELb1ELb0EEENS1_21CollectiveEpilogueFwdINS6_IJSA_SC_SB_EEES9_SE_SG_Li384ELb0ELb1ELb1ELb0EEENS1_19SingleTileSchedulerILb0ELb1ELb1ELi192EEEEEEEEEvNT_6ParamsE,"",@"SHT_CUDA_INFO"
	.sectionflags	@""
	.align	4


	//----- nvinfo : EIATTR_CUDA_API_VERSION
	.align		4
        /*0000*/ 	.byte	0x04, 0x37
        /*0002*/ 	.short	(.L_102 - .L_101)
.L_101:
        /*0004*/ 	.word	0x00000082


	//----- nvinfo : EIATTR_KPARAM_INFO
	.align		4
.L_102:
        /*0008*/ 	.byte	0x04, 0x17
        /*000a*/ 	.short	(.L_104 - .L_103)
.L_103:
        /*000c*/ 	.word	0x00000000
        /*0010*/ 	.short	0x0000
        /*0012*/ 	.short	0x0000
        /*0014*/ 	.byte	0x00, 0xf0, 0x01, 0x28


	//----- nvinfo : EIATTR_SPARSE_MMA_MASK
	.align		4
.L_104:
        /*0018*/ 	.byte	0x03, 0x50
        /*001a*/ 	.short	0x0000


	//----- nvinfo : EIATTR_MAXREG_COUNT
	.align		4
        /*001c*/ 	.byte	0x03, 0x1b
        /*001e*/ 	.short	0x0080


	//----- nvinfo : EIATTR_MERCURY_ISA_VERSION
	.align		4
        /*0020*/ 	.byte	0x03, 0x5f
        /*0022*/ 	.short	0x0101


	//----- nvinfo : EIATTR_VRC_CTA_INIT_COUNT
	.align		4
        /*0024*/ 	.byte	0x02, 0x4a
	.zero		1
	.zero		1


	//----- nvinfo : EIATTR_EXIT_INSTR_OFFSETS
	.align		4
        /*0028*/ 	.byte	0x04, 0x1c
        /*002a*/ 	.short	(.L_106 - .L_105)


	//   ....[0]....
.L_105:
        /*002c*/ 	.word	0x00000010


	//----- nvinfo : EIATTR_MAX_THREADS
	.align		4
.L_106:
        /*0030*/ 	.byte	0x04, 0x05
        /*0032*/ 	.short	(.L_108 - .L_107)
.L_107:
        /*0034*/ 	.word	0x00000200
        /*0038*/ 	.word	0x00000001
        /*003c*/ 	.word	0x00000001


	//----- nvinfo : EIATTR_CBANK_PARAM_SIZE
	.align		4
.L_108:
        /*0040*/ 	.byte	0x03, 0x19
        /*0042*/ 	.short	0x0a00


	//----- nvinfo : EIATTR_PARAM_CBANK
	.align		4
        /*0044*/ 	.byte	0x04, 0x0a
        /*0046*/ 	.short	(.L_110 - .L_109)
	.align		4
.L_109:
        /*0048*/ 	.word	index@(.nv.constant0._ZN7cutlass13device_kernelIN5flash11enable_sm90INS1_16FlashAttnFwdSm90INS1_25CollectiveMainloopFwdSm90ILi2EN4cute5tupleIJNS5_1CILi1EEES8_S8_EEENS6_IJNS7_ILi192EEENS7_ILi128EEENS7_ILi64EEEEEELi64ENS_6half_tEfNS_4arch4Sm90ELb0ELb1ELb1ELb0ELb1ELb0ELb0ELb1ELb1ELb1ELb1ELb0EEENS1_21CollectiveEpilogueFwdINS6_IJSA_SC_SB_EEES9_SE_SG_Li384ELb0ELb1ELb1ELb0EEENS1_19SingleTileSchedulerILb0ELb1ELb1ELi192EEEEEEEEEvNT_6ParamsE)
        /*004c*/ 	.short	0x0380
        /*004e*/ 	.short	0x0a00


	//----- nvinfo : EIATTR_SW_WAR
	.align		4
.L_110:
        /*0050*/ 	.byte	0x04, 0x36
        /*0052*/ 	.short	(.L_112 - .L_111)
.L_111:
        /*0054*/ 	.word	0x00000008
.L_112:


//--------------------- .nv.info._ZN7cutlass13device_kernelIN5flash11enable_sm90INS1_16FlashAttnFwdSm90INS1_25CollectiveMainloopFwdSm90ILi2EN4cute5tupleIJNS5_1CILi1EEES8_S8_EEENS6_IJNS7_ILi192EEENS7_ILi128EEENS7_ILi64EEEEEELi64ENS_6half_tEfNS_4arch4Sm90ELb0ELb1ELb1ELb1ELb1ELb0ELb0ELb1ELb1ELb1ELb1ELb0EEENS1_21CollectiveEpilogueFwdINS6_IJSA_SC_SB_EEES9_SE_SG_Li384ELb1ELb1ELb1ELb0EEENS1_36VarlenDynamicPersistentTileSchedulerILi192ELi128ELi384ELi128ELb1ELb1ELb1ELb1ELb0ELb1EEEEEEEEEvNT_6ParamsE --------------------------
	.section	.nv.info._ZN7cutlass13device_kernelIN5flash11enable_sm90INS1_16FlashAttnFwdSm90INS1_25CollectiveMainloopFwdSm90ILi2EN4cute5tupleIJNS5_1CILi1EEES8_S8_EEENS6_IJNS7_ILi192EEENS7_ILi128EEENS7_ILi64EEEEEELi64ENS_6half_tEfNS_4arch4Sm90ELb0ELb1ELb1ELb1ELb1ELb0ELb0ELb1ELb1ELb1ELb1ELb0EEENS1_21CollectiveEpilogueFwdINS6_IJSA_SC_SB_EEES9_SE_SG_Li384ELb1ELb1ELb1ELb0EEENS1_36VarlenDynamicPersistentTileSchedulerILi192ELi128ELi384ELi128ELb1ELb1ELb1ELb1ELb0ELb1EEEEEEEEEvNT_6ParamsE,"",@"SHT_CUDA_INFO"
	.sectionflags	@""
	.align	4


	//----- nvinfo : EIATTR_CUDA_API_VERSION
	.align		4
        /*0000*/ 	.byte	0x04, 0x37
        /*0002*/ 	.short	(.L_114 - .L_113)
.L_113:
        /*0004*/ 	.word	0x00000082


	//----- nvinfo : EIATTR_KPARAM_INFO
	.align		4
.L_114:
        /*0008*/ 	.byte	0x04, 0x17
        /*000a*/ 	.short	(.L_116 - .L_115)
.L_115:
        /*000c*/ 	.word	0x00000000
        /*0010*/ 	.short	0x0000
        /*0012*/ 	.short	0x0000
        /*0014*/ 	.byte	0x00, 0xf0, 0x01, 0x2a


	//----- nvinfo : EIATTR_SPARSE_MMA_MASK
	.align		4
.L_116:
        /*0018*/ 	.byte	0x03, 0x50
        /*001a*/ 	.short	0x0000


	//----- nvinfo : EIATTR_MAXREG_COUNT
	.align		4
        /*001c*/ 	.byte	0x03, 0x1b
        /*001e*/ 	.short	0x0080


	//----- nvinfo : EIATTR_MERCURY_ISA_VERSION
	.align		4
        /*0020*/ 	.byte	0x03, 0x5f
        /*0022*/ 	.short	0x0101


	//----- nvinfo : EIATTR_VRC_CTA_INIT_COUNT
	.align		4
        /*0024*/ 	.byte	0x02, 0x4a
	.zero		1
	.zero		1


	//----- nvinfo : EIATTR_EXIT_INSTR_OFFSETS
	.align		4
        /*0028*/ 	.byte	0x04, 0x1c
        /*002a*/ 	.short	(.L_118 - .L_117)


	//   ....[0]....
.L_117:
        /*002c*/ 	.word	0x00000010


	//----- nvinfo : EIATTR_MAX_THREADS
	.align		4
.L_118:
        /*0030*/ 	.byte	0x04, 0x05
        /*0032*/ 	.short	(.L_120 - .L_119)
.L_119:
        /*0034*/ 	.word	0x00000200
        /*0038*/ 	.word	0x00000001
        /*003c*/ 	.word	0x00000001


	//----- nvinfo : EIATTR_CBANK_PARAM_SIZE
	.align		4
.L_120:
        /*0040*/ 	.byte	0x03, 0x19
        /*0042*/ 	.short	0x0a80


	//----- nvinfo : EIATTR_PARAM_CBANK
	.align		4
        /*0044*/ 	.byte	0x04, 0x0a
        /*0046*/ 	.short	(.L_122 - .L_121)
	.align		4
.L_121:
        /*0048*/ 	.word	index@(.nv.constant0._ZN7cutlass13device_kernelIN5flash11enable_sm90INS1_16FlashAttnFwdSm90INS1_25CollectiveMainloopFwdSm90ILi2EN4cute5tupleIJNS5_1CILi1EEES8_S8_EEENS6_IJNS7_ILi192EEENS7_ILi128EEENS7_ILi64EEEEEELi64ENS_6half_tEfNS_4arch4Sm90ELb0ELb1ELb1ELb1ELb1ELb0ELb0ELb1ELb1ELb1ELb1ELb0EEENS1_21CollectiveEpilogueFwdINS6_IJSA_SC_SB_EEES9_SE_SG_Li384ELb1ELb1ELb1ELb0EEENS1_36VarlenDynamicPersistentTileSchedulerILi192ELi128ELi384ELi128ELb1ELb1ELb1ELb1ELb0ELb1EEEEEEEEEvNT_6ParamsE)
        /*004c*/ 	.short	0x0380
        /*004e*/ 	.short	0x0a80


	//----- nvinfo : EIATTR_SW_WAR
	.align		4
.L_122:
        /*0050*/ 	.byte	0x04, 0x36
        /*0052*/ 	.short	(.L_124 - .L_123)
.L_123:
        /*0054*/ 	.word	0x00000008
.L_124:


//--------------------- .nv.info._ZN7cutlass13device_kernelIN5flash11enable_sm90INS1_16FlashAttnFwdSm90INS1_25CollectiveMainloopFwdSm90ILi2EN4cute5tupleIJNS5_1CILi1EEES8_S8_EEENS6_IJNS7_ILi192EEENS7_ILi128EEENS7_ILi64EEEEEELi64ENS_6half_tEfNS_4arch4Sm90ELb0ELb1ELb1ELb1ELb1ELb1ELb0ELb1ELb1ELb1ELb1ELb0EEENS1_21CollectiveEpilogueFwdINS6_IJSA_SC_SB_EEES9_SE_SG_Li384ELb1ELb1ELb1ELb0EEENS1_36VarlenDynamicPersistentTileSchedulerILi192ELi128ELi384ELi128ELb1ELb1ELb1ELb1ELb0ELb1EEEEEEEEEvNT_6ParamsE --------------------------
	.section	.nv.info._ZN7cutlass13device_kernelIN5flash11enable_sm90INS1_16FlashAttnFwdSm90INS1_25CollectiveMainloopFwdSm90ILi2EN4cute5tupleIJNS5_1CILi1EEES8_S8_EEENS6_IJNS7_ILi192EEENS7_ILi128EEENS7_ILi64EEEEEELi64ENS_6half_tEfNS_4arch4Sm90ELb0ELb1ELb1ELb1ELb1ELb1ELb0ELb1ELb1ELb1ELb1ELb0EEENS1_21CollectiveEpilogueFwdINS6_IJSA_SC_SB_EEES9_SE_SG_Li384ELb1ELb1ELb1ELb0EEENS1_36VarlenDynamicPersistentTileSchedulerILi192ELi128ELi384ELi128ELb1ELb1ELb1ELb1ELb0ELb1EEEEEEEEEvNT_6ParamsE,"",@"SHT_CUDA_INFO"
	.sectionflags	@""
	.align	4


	//----- nvinfo : EIATTR_CUDA_API_VERSION
	.align		4
        /*0000*/ 	.byte	0x04, 0x37
        /*0002*/ 	.short	(.L_126 - .L_125)
.L_125:
        /*0004*/ 	.word	0x00000082


	//----- nvinfo : EIATTR_KPARAM_INFO
	.align		4
.L_126:
        /*0008*/ 	.byte	0x04, 0x17
        /*000a*/ 	.short	(.L_128 - .L_127)
.L_127:
        /*000c*/ 	.word	0x00000000
        /*0010*/ 	.short	0x0000
        /*0012*/ 	.short	0x0000
        /*0014*/ 	.byte	0x00, 0xf0, 0x01, 0x2a


	//----- nvinfo : EIATTR_SPARSE_MMA_MASK
	.align		4
.L_128:
        /*0018*/ 	.byte	0x03, 0x50
        /*001a*/ 	.short	0x0000


	//----- nvinfo : EIATTR_MAXREG_COUNT
	.align		4
        /*001c*/ 	.byte	0x03, 0x1b
        /*001e*/ 	.short	0x0080


	//----- nvinfo : EIATTR_MERCURY_ISA_VERSION
	.align		4
        /*0020*/ 	.byte	0x03, 0x5f
        /*0022*/ 	.short	0x0101


	//----- nvinfo : EIATTR_VRC_CTA_INIT_COUNT
	.align		4
        /*0024*/ 	.byte	0x02, 0x4a
	.zero		1
	.zero		1


	//----- nvinfo : EIATTR_EXIT_INSTR_OFFSETS
	.align		4
        /*0028*/ 	.byte	0x04, 0x1c
        /*002a*/ 	.short	(.L_130 - .L_129)


	//   ....[0]....
.L_129:
        /*002c*/ 	.word	0x00000010


	//----- nvinfo : EIATTR_MAX_THREADS
	.align		4
.L_130:
        /*0030*/ 	.byte	0x04, 0x05
        /*0032*/ 	.short	(.L_132 - .L_131)
.L_131:
        /*0034*/ 	.word	0x00000200
        /*0038*/ 	.word	0x00000001
        /*003c*/ 	.word	0x00000001


	//----- nvinfo : EIATTR_CBANK_PARAM_SIZE
	.align		4
.L_132:
        /*0040*/ 	.byte	0x03, 0x19
        /*0042*/ 	.short	0x0a80


	//----- nvinfo : EIATTR_PARAM_CBANK
	.align		4
        /*0044*/ 	.byte	0x04, 0x0a
        /*0046*/ 	.short	(.L_134 - .L_133)
	.align		4
.L_133:
        /*0048*/ 	.word	index@(.nv.constant0._ZN7cutlass13device_kernelIN5flash11enable_sm90INS1_16FlashAttnFwdSm90INS1_25CollectiveMainloopFwdSm90ILi2EN4cute5tupleIJNS5_1CILi1EEES8_S8_EEENS6_IJNS7_ILi192EEENS7_ILi128EEENS7_ILi64EEEEEELi64ENS_6half_tEfNS_4arch4Sm90ELb0ELb1ELb1ELb1ELb1ELb1ELb0ELb1ELb1ELb1ELb1ELb0EEENS1_21CollectiveEpilogueFwdINS6_IJSA_SC_SB_EEES9_SE_SG_Li384ELb1ELb1ELb1ELb0EEENS1_36VarlenDynamicPersistentTileSchedulerILi192ELi128ELi384ELi128ELb1ELb1ELb1ELb1ELb0ELb1EEEEEEEEEvNT_6ParamsE)
        /*004c*/ 	.short	0x0380
        /*004e*/ 	.short	0x0a80


	//----- nvinfo : EIATTR_SW_WAR
	.align		4
.L_134:
        /*0050*/ 	.byte	0x04, 0x36
        /*0052*/ 	.short	(.L_136 - .L_135)
.L_135:
        /*0054*/ 	.word	0x00000008
.L_136:


//--------------------- .nv.info._ZN7cutlass13device_kernelIN5flash11enable_sm90INS1_16FlashAttnFwdSm90INS1_25CollectiveMainloopFwdSm90ILi2EN4cute5tupleIJNS5_1CILi1EEES8_S8_EEENS6_IJNS7_ILi192EEENS7_ILi128EEENS7_ILi64EEEEEELi64ENS_6half_tEfNS_4arch4Sm90ELb1ELb0ELb1ELb0ELb1ELb0ELb0ELb1ELb1ELb1ELb1ELb0EEENS1_21CollectiveEpilogueFwdINS6_IJSA_SC_SB_EEES9_SE_SG_Li384ELb0ELb1ELb1ELb0EEENS1_19SingleTileSchedulerILb0ELb1ELb1ELi192EEEEEEEEEvNT_6ParamsE --------------------------
	.section	.nv.info._ZN7cutlass13device_kernelIN5flash11enable_sm90INS1_16FlashAttnFwdSm90INS1_25CollectiveMainloopFwdSm90ILi2EN4cute5tupleIJNS5_1CILi1EEES8_S8_EEENS6_IJNS7_ILi192EEENS7_ILi128EEENS7_ILi64EEEEEELi64ENS_6half_tEfNS_4arch4Sm90ELb1ELb0ELb1ELb0ELb1ELb0ELb0ELb1ELb1ELb1ELb1ELb0EEENS1_21CollectiveEpilogueFwdINS6_IJSA_SC_SB_EEES9_SE_SG_Li384ELb0ELb1ELb1ELb0EEENS1_19SingleTileSchedulerILb0ELb1ELb1ELi192EEEEEEEEEvNT_6ParamsE,"",@"SHT_CUDA_INFO"
	.sectionflags	@""
	.align	4


	//----- nvinfo : EIATTR_CUDA_API_VERSION
	.align		4
        /*0000*/ 	.byte	0x04, 0x37
        /*0002*/ 	.short	(.L_138 - .L_137)
.L_137:
        /*0004*/ 	.word	0x00000082


	//----- nvinfo : EIATTR_KPARAM_INFO
	.align		4
.L_138:
        /*0008*/ 	.byte	0x04, 0x17
        /*000a*/ 	.short	(.L_140 - .L_139)
.L_139:
        /*000c*/ 	.word	0x00000000
        /*0010*/ 	.short	0x0000
        /*0012*/ 	.short	0x0000
        /*0014*/ 	.byte	0x00, 0xf0, 0x01, 0x28


	//----- nvinfo : EIATTR_SPARSE_MMA_MASK
	.align		4
.L_140:
        /*0018*/ 	.byte	0x03, 0x50
        /*001a*/ 	.short	0x0000


	//----- nvinfo : EIATTR_MAXREG_COUNT
	.align		4
        /*001c*/ 	.byte	0x03, 0x1b
        /*001e*/ 	.short	0x0080


	//----- nvinfo : EIATTR_MERCURY_ISA_VERSION
	.align		4
        /*0020*/ 	.byte	0x03, 0x5f
        /*0022*/ 	.short	0x0101


	//----- nvinfo : EIATTR_VRC_CTA_INIT_COUNT
	.align		4
        /*0024*/ 	.byte	0x02, 0x4a
	.zero		1
	.zero		1


	//----- nvinfo : EIATTR_EXIT_INSTR_OFFSETS
	.align		4
        /*0028*/ 	.byte	0x04, 0x1c
        /*002a*/ 	.short	(.L_142 - .L_141)


	//   ....[0]....
.L_141:
        /*002c*/ 	.word	0x00000010


	//----- nvinfo : EIATTR_MAX_THREADS
	.align		4
.L_142:
        /*0030*/ 	.byte	0x04, 0x05
        /*0032*/ 	.short	(.L_144 - .L_143)
.L_143:
        /*0034*/ 	.word	0x00000200
        /*0038*/ 	.word	0x00000001
        /*003c*/ 	.word	0x00000001


	//----- nvinfo : EIATTR_CBANK_PARAM_SIZE
	.align		4
.L_144:
        /*0040*/ 	.byte	0x03, 0x19
        /*0042*/ 	.short	0x0a00


	//----- nvinfo : EIATTR_PARAM_CBANK
	.align		4
        /*0044*/ 	.byte	0x04, 0x0a
        /*0046*/ 	.short	(.L_146 - .L_145)
	.align		4
.L_145:
        /*0048*/ 	.word	index@(.nv.constant0._ZN7cutlass13device_kernelIN5flash11enable_sm90INS1_16FlashAttnFwdSm90INS1_25CollectiveMainloopFwdSm90ILi2EN4cute5tupleIJNS5_1CILi1EEES8_S8_EEENS6_IJNS7_ILi192EEENS7_ILi128EEENS7_ILi64EEEEEELi64ENS_6half_tEfNS_4arch4Sm90ELb1ELb0ELb1ELb0ELb1ELb0ELb0ELb1ELb1ELb1ELb1ELb0EEENS1_21CollectiveEpilogueFwdINS6_IJSA_SC_SB_EEES9_SE_SG_Li384ELb0ELb1ELb1ELb0EEENS1_19SingleTileSchedulerILb0ELb1ELb1ELi192EEEEEEEEEvNT_6ParamsE)
        /*004c*/ 	.short	0x0380
        /*004e*/ 	.short	0x0a00


	//----- nvinfo : EIATTR_SW_WAR
	.align		4
.L_146:
        /*0050*/ 	.byte	0x04, 0x36
        /*0052*/ 	.short	(.L_148 - .L_147)
.L_147:
        /*0054*/ 	.word	0x00000008
.L_148:


//--------------------- .nv.info._ZN7cutlass13device_kernelIN5flash11enable_sm90INS1_16FlashAttnFwdSm90INS1_25CollectiveMainloopFwdSm90ILi2EN4cute5tupleIJNS5_1CILi1EEES8_S8_EEENS6_IJNS7_ILi192EEENS7_ILi128EEENS7_ILi64EEEEEELi64ENS_6half_tEfNS_4arch4Sm90ELb1ELb0ELb1ELb1ELb1ELb0ELb0ELb1ELb1ELb1ELb1ELb0EEENS1_21CollectiveEpilogueFwdINS6_IJSA_SC_SB_EEES9_SE_SG_Li384ELb1ELb1ELb1ELb0EEENS1_36VarlenDynamicPersistentTileSchedulerILi192ELi128ELi384ELi128ELb1ELb1ELb1ELb1ELb1ELb1EEEEEEEEEvNT_6ParamsE --------------------------
	.section	.nv.info._ZN7cutlass13device_kernelIN5flash11enable_sm90INS1_16FlashAttnFwdSm90INS1_25CollectiveMainloopFwdSm90ILi2EN4cute5tupleIJNS5_1CILi1EEES8_S8_EEENS6_IJNS7_ILi192EEENS7_ILi128EEENS7_ILi64EEEEEELi64ENS_6half_tEfNS_4arch4Sm90ELb1ELb0ELb1ELb1ELb1ELb0ELb0ELb1ELb1ELb1ELb1ELb0EEENS1_21CollectiveEpilogueFwdINS6_IJSA_SC_SB_EEES9_SE_SG_Li384ELb1ELb1ELb1ELb0EEENS1_36VarlenDynamicPersistentTileSchedulerILi192ELi128ELi384ELi128ELb1ELb1ELb1ELb1ELb1ELb1EEEEEEEEEvNT_6ParamsE,"",@"SHT_CUDA_INFO"
	.sectionflags	@""
	.align	4


	//----- nvinfo : EIATTR_CUDA_API_VERSION
	.align		4
        /*0000*/ 	.byte	0x04, 0x37
        /*0002*/ 	.short	(.L_150 - .L_149)
.L_149:
        /*0004*/ 	.word	0x00000082


	//----- nvinfo : EIATTR_KPARAM_INFO
	.align		4
.L_150:
        /*0008*/ 	.byte	0x04, 0x17
        /*000a*/ 	.short	(.L_152 - .L_151)
.L_151:
        /*000c*/ 	.word	0x00000000
        /*0010*/ 	.short	0x0000
        /*0012*/ 	.short	0x0000
        /*0014*/ 	.byte	0x00, 0xf0, 0x01, 0x2a


	//----- nvinfo : EIATTR_SPARSE_MMA_MASK
	.align		4
.L_152:
        /*0018*/ 	.byte	0x03, 0x50
        /*001a*/ 	.short	0x0000


	//----- nvinfo : EIATTR_MAXREG_COUNT
	.align		4
        /*001c*/ 	.byte	0x03, 0x1b
        /*001e*/ 	.short	0x0080


	//----- nvinfo : EIATTR_MERCURY_ISA_VERSION
	.align		4
        /*0020*/ 	.byte	0x03, 0x5f
        /*0022*/ 	.short	0x0101


	//----- nvinfo : EIATTR_VRC_CTA_INIT_COUNT
	.align		4
        /*0024*/ 	.byte	0x02, 0x4a
	.zero		1
	.zero		1


	//----- nvinfo : EIATTR_EXIT_INSTR_OFFSETS
	.align		4
        /*0028*/ 	.byte	0x04, 0x1c
        /*002a*/ 	.short	(.L_154 - .L_153)


	//   ....[0]....
.L_153:
        /*002c*/ 	.word	0x00000010


	//----- nvinfo : EIATTR_MAX_THREADS
	.align		4
.L_154:
        /*0030*/ 	.byte	0x04, 0x05
        /*0032*/ 	.short	(.L_156 - .L_155)
.L_155:
        /*0034*/ 	.word	0x00000200
        /*0038*/ 	.word	0x00000001
        /*003c*/ 	.word	0x00000001


	//----- nvinfo : EIATTR_CBANK_PARAM_SIZE
	.align		4
.L_156:
        /*0040*/ 	.byte	0x03, 0x19
        /*0042*/ 	.short	0x0a80


	//----- nvinfo : EIATTR_PARAM_CBANK
	.align		4
        /*0044*/ 	.byte	0x04, 0x0a
        /*0046*/ 	.short	(.L_158 - .L_157)
	.align		4
.L_157:
        /*0048*/ 	.word	index@(.nv.constant0._ZN7cutlass13device_kernelIN5flash11enable_sm90INS1_16FlashAttnFwdSm90INS1_25CollectiveMainloopFwdSm90ILi2EN4cute5tupleIJNS5_1CILi1EEES8_S8_EEENS6_IJNS7_ILi192EEENS7_ILi128EEENS7_ILi64EEEEEELi64ENS_6half_tEfNS_4arch4Sm90ELb1ELb0ELb1ELb1ELb1ELb0ELb0ELb1ELb1ELb1ELb1ELb0EEENS1_21CollectiveEpilogueFwdINS6_IJSA_SC_SB_EEES9_SE_SG_Li384ELb1ELb1ELb1ELb0EEENS1_36VarlenDynamicPersistentTileSchedulerILi192ELi128ELi384ELi128ELb1ELb1ELb1ELb1ELb1ELb1EEEEEEEEEvNT_6ParamsE)
        /*004c*/ 	.short	0x0380
        /*004e*/ 	.short	0x0a80


	//----- nvinfo : EIATTR_SW_WAR
	.align		4
.L_158:
        /*0050*/ 	.byte	0x04, 0x36
        /*0052*/ 	.short	(.L_160 - .L_159)
.L_159:
        /*0054*/ 	.word	0x00000008
.L_160:


//--------------------- .nv.info._ZN7cutlass13device_kernelIN5flash11enable_sm90INS1_16FlashAttnFwdSm90INS1_25CollectiveMainloopFwdSm90ILi2EN4cute5tupleIJNS5_1CILi1EEES8_S8_EEENS6_IJNS7_ILi192EEENS7_ILi128EEENS7_ILi64EEEEEELi64ENS_6half_tEfNS_4arch4Sm90ELb1ELb0ELb1ELb1ELb1ELb1ELb0ELb1ELb1ELb1ELb1ELb0EEENS1_21CollectiveEpilogueFwdINS6_IJSA_SC_SB_EEES9_SE_SG_Li384ELb1ELb1ELb1ELb0EEENS1_36VarlenDynamicPersistentTileSchedulerILi192ELi128ELi384ELi128ELb1ELb1ELb1ELb1ELb1ELb1EEEEEEEEEvNT_6ParamsE --------------------------
	.section	.nv.info._ZN7cutlass13device_kernelIN5flash11enable_sm90INS1_16FlashAttnFwdSm90INS1_25CollectiveMainloopFwdSm90ILi2EN4cute5tupleIJNS5_1CILi1EEES8_S8_EEENS6_IJNS7_ILi192EEENS7_ILi128EEENS7_ILi64EEEEEELi64ENS_6half_tEfNS_4arch4Sm90ELb1ELb0ELb1ELb1ELb1ELb1ELb0ELb1ELb1ELb1ELb1ELb0EEENS1_21CollectiveEpilogueFwdINS6_IJSA_SC_SB_EEES9_SE_SG_Li384ELb1ELb1ELb1ELb0EEENS1_36VarlenDynamicPersistentTileSchedulerILi192ELi128ELi384ELi128ELb1ELb1ELb1ELb1ELb1ELb1EEEEEEEEEvNT_6ParamsE,"",@"SHT_CUDA_INFO"
	.sectionflags	@""
	.align	4


	//----- nvinfo : EIATTR_CUDA_API_VERSION
	.align		4
        /*0000*/ 	.byte	0x04, 0x37
        /*0002*/ 	.short	(.L_162 - .L_161)
.L_161:
        /*0004*/ 	.word	0x00000082


	//----- nvinfo : EIATTR_KPARAM_INFO
	.align		4
.L_162:
        /*0008*/ 	.byte	0x04, 0x17
        /*000a*/ 	.short	(.L_164 - .L_163)
.L_163:
        /*000c*/ 	.word	0x00000000
        /*0010*/ 	.short	0x0000
        /*0012*/ 	.short	0x0000
        /*0014*/ 	.byte	0x00, 0xf0, 0x01, 0x2a


	//----- nvinfo : EIATTR_SPARSE_MMA_MASK
	.align		4
.L_164:
        /*0018*/ 	.byte	0x03, 0x50
        /*001a*/ 	.short	0x0000


	//----- nvinfo : EIATTR_MAXREG_COUNT
	.align		4
        /*001c*/ 	.byte	0x03, 0x1b
        /*001e*/ 	.short	0x0080


	//----- nvinfo : EIATTR_MERCURY_ISA_VERSION
	.align		4
        /*0020*/ 	.byte	0x03, 0x5f
        /*0022*/ 	.short	0x0101


	//----- nvinfo : EIATTR_VRC_CTA_INIT_COUNT
	.align		4
        /*0024*/ 	.byte	0x02, 0x4a
	.zero		1
	.zero		1


	//----- nvinfo : EIATTR_EXIT_INSTR_OFFSETS
	.align		4
        /*0028*/ 	.byte	0x04, 0x1c
        /*002a*/ 	.short	(.L_166 - .L_165)


	//   ....[0]....
.L_165:
        /*002c*/ 	.word	0x00000010


	//----- nvinfo : EIATTR_MAX_THREADS
	.align		4
.L_166:
        /*0030*/ 	.byte	0x04, 0x05
        /*0032*/ 	.short	(.L_168 - .L_167)
.L_167:
        /*0034*/ 	.word	0x00000200
        /*0038*/ 	.word	0x00000001
        /*003c*/ 	.word	0x00000001


	//----- nvinfo : EIATTR_CBANK_PARAM_SIZE
	.align		4
.L_168:
        /*0040*/ 	.byte	0x03, 0x19
        /*0042*/ 	.short	0x0a80


	//----- nvinfo : EIATTR_PARAM_CBANK
	.align		4
        /*0044*/ 	.byte	0x04, 0x0a
        /*0046*/ 	.short	(.L_170 - .L_169)
	.align		4
.L_169:
        /*0048*/ 	.word	index@(.nv.constant0._ZN7cutlass13device_kernelIN5flash11enable_sm90INS1_16FlashAttnFwdSm90INS1_25CollectiveMainloopFwdSm90ILi2EN4cute5tupleIJNS5_1CILi1EEES8_S8_EEENS6_IJNS7_ILi192EEENS7_ILi128EEENS7_ILi64EEEEEELi64ENS_6half_tEfNS_4arch4Sm90ELb1ELb0ELb1ELb1ELb1ELb1ELb0ELb1ELb1ELb1ELb1ELb0EEENS1_21CollectiveEpilogueFwdINS6_IJSA_SC_SB_EEES9_SE_SG_Li384ELb1ELb1ELb1ELb0EEENS1_36VarlenDynamicPersistentTileSchedulerILi192ELi128ELi384ELi128ELb1ELb1ELb1ELb1ELb1ELb1EEEEEEEEEvNT_6ParamsE)
        /*004c*/ 	.short	0x0380
        /*004e*/ 	.short	0x0a80


	//----- nvinfo : EIATTR_SW_WAR
	.align		4
.L_170:
        /*0050*/ 	.byte	0x04, 0x36
        /*0052*/ 	.short	(.L_172 - .L_171)
.L_171:
        /*0054*/ 	.word	0x00000008
.L_172:


//--------------------- .nv.callgraph             --------------------------
	.section	.nv.callgraph,"",@"SHT_CUDA_CALLGRAPH"
	.align	4
	.sectionentsize	8
	.align		4
        /*0000*/ 	.word	0x00000000
	.align		4
        /*0004*/ 	.word	0xffffffff
	.align		4
        /*0008*/ 	.word	0x00000000
	.align		4
        /*000c*/ 	.word	0xfffffffe
	.align		4
        /*0010*/ 	.word	0x00000000
	.align		4
        /*0014*/ 	.word	0xfffffffd
	.align		4
        /*0018*/ 	.word	0x00000000
	.align		4
        /*001c*/ 	.word	0xfffffffc


//--------------------- .nv.constant4             --------------------------
	.section	.nv.constant4,"a",@progbits
	.align	8
	.align		8
.nv.constant4:
        /*0000*/ 	.dword	_ZN85_INTERNAL_0ae2b1d6_49_flash_fwd_hdim64_fp16_paged_split_softcap_sm90_cu_60c5005d_36174cuda3std3__45__cpo5beginE
	.align		8
        /*0008*/ 	.dword	_ZN85_INTERNAL_0ae2b1d6_49_flash_fwd_hdim64_fp16_paged_split_softcap_sm90_cu_60c5005d_36174cuda3std3__45__cpo3endE
	.align		8
        /*0010*/ 	.dword	_ZN85_INTERNAL_0ae2b1d6_49_flash_fwd_hdim64_fp16_paged_split_softcap_sm90_cu_60c5005d_36174cuda3std3__45__cpo6cbeginE
	.align		8
        /*0018*/ 	.dword	_ZN85_INTERNAL_0ae2b1d6_49_flash_fwd_hdim64_fp16_paged_split_softcap_sm90_cu_60c5005d_36174cuda3std3__45__cpo4cendE
	.align		8
        /*0020*/ 	.dword	_ZN85_INTERNAL_0ae2b1d6_49_flash_fwd_hdim64_fp16_paged_split_softcap_sm90_cu_60c5005d_36174cuda3std3__487_GLOBAL__N__0ae2b1d6_49_flash_fwd_hdim64_fp16_paged_split_softcap_sm90_cu_60c5005d_36176ignoreE
	.align		8
        /*0028*/ 	.dword	_ZN85_INTERNAL_0ae2b1d6_49_flash_fwd_hdim64_fp16_paged_split_softcap_sm90_cu_60c5005d_36174cuda3std3__419piecewise_constructE
	.align		8
        /*0030*/ 	.dword	_ZN85_INTERNAL_0ae2b1d6_49_flash_fwd_hdim64_fp16_paged_split_softcap_sm90_cu_60c5005d_36174cuda3std3__48in_placeE
	.align		8
        /*0038*/ 	.dword	_ZN85_INTERNAL_0ae2b1d6_49_flash_fwd_hdim64_fp16_paged_split_softcap_sm90_cu_60c5005d_36174cuda3std6ranges3__45__cpo4swapE
	.align		8
        /*0040*/ 	.dword	_ZN85_INTERNAL_0ae2b1d6_49_flash_fwd_hdim64_fp16_paged_split_softcap_sm90_cu_60c5005d_36174cuda3std6ranges3__45__cpo9iter_moveE
	.align		8
        /*0048*/ 	.dword	_ZN85_INTERNAL_0ae2b1d6_49_flash_fwd_hdim64_fp16_paged_split_softcap_sm90_cu_60c5005d_36174cute7productE
	.align		8
        /*0050*/ 	.dword	_ZN85_INTERNAL_0ae2b1d6_49_flash_fwd_hdim64_fp16_paged_split_softcap_sm90_cu_60c5005d_36174cute1_E


//--------------------- .text._ZN7cutlass13device_kernelIN5flash11enable_sm90INS1_16FlashAttnFwdSm90INS1_25CollectiveMainloopFwdSm90ILi2EN4cute5tupleIJNS5_1CILi1EEES8_S8_EEENS6_IJNS7_ILi192EEENS7_ILi128EEENS7_ILi64EEEEEELi64ENS_6half_tEfNS_4arch4Sm90ELb0ELb0ELb1ELb0ELb1ELb0ELb0ELb1ELb1ELb1ELb1ELb0EEENS1_21CollectiveEpilogueFwdINS6_IJSA_SC_SB_EEES9_SE_SG_Li384ELb0ELb1ELb1ELb0EEENS1_19SingleTileSchedulerILb0ELb1ELb1ELi192EEEEEEEEEvNT_6ParamsE --------------------------
	.section	.text._ZN7cutlass13device_kernelIN5flash11enable_sm90INS1_16FlashAttnFwdSm90INS1_25CollectiveMainloopFwdSm90ILi2EN4cute5tupleIJNS5_1CILi1EEES8_S8_EEENS6_IJNS7_ILi192EEENS7_ILi128EEENS7_ILi64EEEEEELi64ENS_6half_tEfNS_4arch4Sm90ELb0ELb0ELb1ELb0ELb1ELb0ELb0ELb1ELb1ELb1ELb1ELb0EEENS1_21CollectiveEpilogueFwdINS6_IJSA_SC_SB_EEES9_SE_SG_Li384ELb0ELb1ELb1ELb0EEENS1_19SingleTileSchedulerILb0ELb1ELb1ELi192EEEEEEEEEvNT_6ParamsE,"ax",@progbits
	.align	128
.text._ZN7cutlass13device_kernelIN5flash11enable_sm90INS1_16FlashAttnFwdSm90INS1_25CollectiveMainloopFwdSm90ILi2EN4cute5tupleIJNS5_1CILi1EEES8_S8_EEENS6_IJNS7_ILi192EEENS7_ILi128EEENS7_ILi64EEEEEELi64ENS_6half_tEfNS_4arch4Sm90ELb0ELb0ELb1ELb0ELb1ELb0ELb0ELb1ELb1ELb1ELb1ELb0EEENS1_21CollectiveEpilogueFwdINS6_IJSA_SC_SB_EEES9_SE_SG_Li384ELb0ELb1ELb1ELb0EEENS1_19SingleTileSchedulerILb0ELb1ELb1ELi192EEEEEEEEEvNT_6ParamsE:
        .type           _ZN7cutlass13device_kernelIN5flash11enable_sm90INS1_16FlashAttnFwdSm90INS1_25CollectiveMainloopFwdSm90ILi2EN4cute5tupleIJNS5_1CILi1EEES8_S8_EEENS6_IJNS7_ILi192EEENS7_ILi128EEENS7_ILi64EEEEEELi64ENS_6half_tEfNS_4arch4Sm90ELb0ELb0ELb1ELb0ELb1ELb0ELb0ELb1ELb1ELb1ELb1ELb0EEENS1_21CollectiveEpilogueFwdINS6_IJSA_SC_SB_EEES9_SE_SG_Li384ELb0ELb1ELb1ELb0EEENS1_19SingleTileSchedulerILb0ELb1ELb1ELi192EEEEEEEEEvNT_6ParamsE,@function
        .size           _ZN7cutlass13device_kernelIN5flash11enable_sm90INS1_16FlashAttnFwdSm90INS1_25CollectiveMainloopFwdSm90ILi2EN4cute5tupleIJNS5_1CILi1EEES8_S8_EEENS6_IJNS7_ILi192EEENS7_ILi128EEENS7_ILi64EEEEEELi64ENS_6half_tEfNS_4arch4Sm90ELb0ELb0ELb1ELb0ELb1ELb0ELb0ELb1ELb1ELb1ELb1ELb0EEENS1_21CollectiveEpilogueFwdINS6_IJSA_SC_SB_EEES9_SE_SG_Li384ELb0ELb1ELb1ELb0EEENS1_19SingleTileSchedulerILb0ELb1ELb1ELi192EEEEEEEEEvNT_6ParamsE,(.L_x_9 - _ZN7cutlass13device_kernelIN5flash11enable_sm90INS1_16FlashAttnFwdSm90INS1_25CollectiveMainloopFwdSm90ILi2EN4cute5tupleIJNS5_1CILi1EEES8_S8_EEENS6_IJNS7_ILi192EEENS7_ILi128EEENS7_ILi64EEEEEELi64ENS_6half_tEfNS_4arch4Sm90ELb0ELb0ELb1ELb0ELb1ELb0ELb0ELb1ELb1ELb1ELb1ELb0EEENS1_21CollectiveEpilogueFwdINS6_IJSA_SC_SB_EEES9_SE_SG_Li384ELb0ELb1ELb1ELb0EEENS1_19SingleTileSchedulerILb0ELb1ELb1ELi192EEEEEEEEEvNT_6ParamsE)
        .other          _ZN7cutlass13device_kernelIN5flash11enable_sm90INS1_16FlashAttnFwdSm90INS1_25CollectiveMainloopFwdSm90ILi2EN4cute5tupleIJNS5_1CILi1EEES8_S8_EEENS6_IJNS7_ILi192EEENS7_ILi128EEENS7_ILi64EEEEEELi64ENS_6half_tEfNS_4arch4Sm90ELb0ELb0ELb1ELb0ELb1ELb0ELb0ELb1ELb1ELb1ELb1ELb0EEENS1_21CollectiveEpilogueFwdINS6_IJSA_SC_SB_EEES9_SE_SG_Li384ELb0ELb1ELb1ELb0EEENS1_19SingleTileSchedulerILb0ELb1ELb1ELi192EEEEEEEEEvNT_6ParamsE,@"STO_CUDA_ENTRY STV_DEFAULT"
_ZN7cutlass13device_kernelIN5flash11enable_sm90INS1_16FlashAttnFwdSm90INS1_25CollectiveMainloopFwdSm90ILi2EN4cute5tupleIJNS5_1CILi1EEES8_S8_EEENS6_IJNS7_ILi192EEENS7_ILi128EEENS7_ILi64EEEEEELi64ENS_6half_tEfNS_4arch4Sm90ELb0ELb0ELb1ELb0ELb1ELb0ELb0ELb1ELb1ELb1ELb1ELb0EEENS1_21CollectiveEpilogueFwdINS6_IJSA_SC_SB_EEES9_SE_SG_Li384ELb0ELb1ELb1ELb0EEENS1_19SingleTileSchedulerILb0ELb1ELb1ELi192EEEEEEEEEvNT_6ParamsE:
[----:B------:R-:W-:Y:S01]  /*0000*/  LDC R1, c[0x0][0x37c] ;  /* 0x0000df00ff017b82 */ /* 0x000fe20000000800 */
[----:B------:R-:W-:Y:S05]  /*0010*/  EXIT ;  /* 0x000000000000794d */ /* 0x000fea0003800000 */
.L_x_0:
[----:B------:R-:W-:-:S00]  /*0020*/  BRA `(.L_x_0) ;  /* 0xfffffffc00fc7947 */ /* 0x000fc0000383ffff */
[----:B------:R-:W-:-:S00]  /*0030*/  NOP ;  /* 0x0000000000007918 */ /* 0x000fc00000000000 */
        /* <DEDUP_REMOVED lines=12> */
.L_x_9:


//--------------------- .text._ZN7cutlass13device_kernelIN5flash11enable_sm90INS1_16FlashAttnFwdSm90INS1_25CollectiveMainloopFwdSm90ILi2EN4cute5tupleIJNS5_1CILi1EEES8_S8_EEENS6_IJNS7_ILi192EEENS7_ILi128EEENS7_ILi64EEEEEELi64ENS_6half_tEfNS_4arch4Sm90ELb0ELb0ELb1ELb1ELb1ELb0ELb0ELb1ELb1ELb1ELb1ELb0EEENS1_21CollectiveEpilogueFwdINS6_IJSA_SC_SB_EEES9_SE_SG_Li384ELb1ELb1ELb1ELb0EEENS1_36VarlenDynamicPersistentTileSchedulerILi192ELi128ELi384ELi128ELb1ELb1ELb1ELb0ELb1ELb1EEEEEEEEEvNT_6ParamsE --------------------------
	.section	.text._ZN7cutlass13device_kernelIN5flash11enable_sm90INS1_16FlashAttnFwdSm90INS1_25CollectiveMainloopFwdSm90ILi2EN4cute5tupleIJNS5_1CILi1EEES8_S8_EEENS6_IJNS7_ILi192EEENS7_ILi128EEENS7_ILi64EEEEEELi64ENS_6half_tEfNS_4arch4Sm90ELb0ELb0ELb1ELb1ELb1ELb0ELb0ELb1ELb1ELb1ELb1ELb0EEENS1_21CollectiveEpilogueFwdINS6_IJSA_SC_SB_EEES9_SE_SG_Li384ELb1ELb1ELb1ELb0EEENS1_36VarlenDynamicPersistentTileSchedulerILi192ELi128ELi384ELi128ELb1ELb1ELb1ELb0ELb1ELb1EEEEEEEEEvNT_6ParamsE,"ax",@progbits
	.align	128
.text._ZN7cutlass13device_kernelIN5flash11enable_sm90INS1_16FlashAttnFwdSm90INS1_25CollectiveMainloopFwdSm90ILi2EN4cute5tupleIJNS5_1CILi1EEES8_S8_EEENS6_IJNS7_ILi192EEENS7_ILi128EEENS7_ILi64EEEEEELi64ENS_6half_tEfNS_4arch4Sm90ELb0ELb0ELb1ELb1ELb1ELb0ELb0ELb1ELb1ELb1ELb1ELb0EEENS1_21CollectiveEpilogueFwdINS6_IJSA_SC_SB_EEES9_SE_SG_Li384ELb1ELb1ELb1ELb0EEENS1_36VarlenDynamicPersistentTileSchedulerILi192ELi128ELi384ELi128ELb1ELb1ELb1ELb0ELb1ELb1EEEEEEEEEvNT_6ParamsE:
        .type           _ZN7cutlass13device_kernelIN5flash11enable_sm90INS1_16FlashAttnFwdSm90INS1_25CollectiveMainloopFwdSm90ILi2EN4cute5tupleIJNS5_1CILi1EEES8_S8_EEENS6_IJNS7_ILi192EEENS7_ILi128EEENS7_ILi64EEEEEELi64ENS_6half_tEfNS_4arch4Sm90ELb0ELb0ELb1ELb1ELb1ELb0ELb0ELb1ELb1ELb1ELb1ELb0EEENS1_21CollectiveEpilogueFwdINS6_IJSA_SC_SB_EEES9_SE_SG_Li384ELb1ELb1ELb1ELb0EEENS1_36VarlenDynamicPersistentTileSchedulerILi192ELi128ELi384ELi128ELb1ELb1ELb1ELb0ELb1ELb1EEEEEEEEEvNT_6ParamsE,@function
        .size           _ZN7cutlass13device_kernelIN5flash11enable_sm90INS1_16FlashAttnFwdSm90INS1_25CollectiveMainloopFwdSm90ILi2EN4cute5tupleIJNS5_1CILi1EEES8_S8_EEENS6_IJNS7_ILi192EEENS7_ILi128EEENS7_ILi64EEEEEELi64ENS_6half_tEfNS_4arch4Sm90ELb0ELb0ELb1ELb1ELb1ELb0ELb0ELb1ELb1ELb1ELb1ELb0EEENS1_21CollectiveEpilogueFwdINS6_IJSA_SC_SB_EEES9_SE_SG_Li384ELb1ELb1ELb1ELb0EEENS1_36VarlenDynamicPersistentTileSchedulerILi192ELi128ELi384ELi128ELb1ELb1ELb1ELb0ELb1ELb1EEEEEEEEEvNT_6ParamsE,(.L_x_10 - _ZN7cutlass13device_kernelIN5flash11enable_sm90INS1_16FlashAttnFwdSm90INS1_25CollectiveMainloopFwdSm90ILi2EN4cute5tupleIJNS5_1CILi1EEES8_S8_EEENS6_IJNS7_ILi192EEENS7_ILi128EEENS7_ILi64EEEEEELi64ENS_6half_tEfNS_4arch4Sm90ELb0ELb0ELb1ELb1ELb1ELb0ELb0ELb1ELb1ELb1ELb1ELb0EEENS1_21CollectiveEpilogueFwdINS6_IJSA_SC_SB_EEES9_SE_SG_Li384ELb1ELb1ELb1ELb0EEENS1_36VarlenDynamicPersistentTileSchedulerILi192ELi128ELi384ELi128ELb1ELb1ELb1ELb0ELb1ELb1EEEEEEEEEvNT_6ParamsE)
        .other          _ZN7cutlass13device_kernelIN5flash11enable_sm90INS1_16FlashAttnFwdSm90INS1_25CollectiveMainloopFwdSm90ILi2EN4cute5tupleIJNS5_1CILi1EEES8_S8_EEENS6_IJNS7_ILi192EEENS7_ILi128EEENS7_ILi64EEEEEELi64ENS_6half_tEfNS_4arch4Sm90ELb0ELb0ELb1ELb1ELb1ELb0ELb0ELb1ELb1ELb1ELb1ELb0EEENS1_21CollectiveEpilogueFwdINS6_IJSA_SC_SB_EEES9_SE_SG_Li384ELb1ELb1ELb1ELb0EEENS1_36VarlenDynamicPersistentTileSchedulerILi192ELi128ELi384ELi128ELb1ELb1ELb1ELb0ELb1ELb1EEEEEEEEEvNT_6ParamsE,@"STO_CUDA_ENTRY STV_DEFAULT"
_ZN7cutlass13device_kernelIN5flash11enable_sm90INS1_16FlashAttnFwdSm90INS1_25CollectiveMainloopFwdSm90ILi2EN4cute5tupleIJNS5_1CILi1EEES8_S8_EEENS6_IJNS7_ILi192EEENS7_ILi128EEENS7_ILi64EEEEEELi64ENS_6half_tEfNS_4arch4Sm90ELb0ELb0ELb1ELb1ELb1ELb0ELb0ELb1ELb1ELb1ELb1ELb0EEENS1_21CollectiveEpilogueFwdINS6_IJSA_SC_SB_EEES9_SE_SG_Li384ELb1ELb1ELb1ELb0EEENS1_36VarlenDynamicPersistentTileSchedulerILi192ELi128ELi384ELi128ELb1ELb1ELb1ELb0ELb1ELb1EEEEEEEEEvNT_6ParamsE:
[----:B------:R-:W-:Y:S01]  /*0000*/  LDC R1, c[0x0][0x37c] ;  /* 0x0000df00ff017b82 */ /* 0x000fe20000000800 */
[----:B------:R-:W-:Y:S05]  /*0010*/  EXIT ;  /* 0x000000000000794d */ /* 0x000fea0003800000 */
.L_x_1:
        /* <DEDUP_REMOVED lines=14> */
.L_x_10:


//--------------------- .text._ZN7cutlass13device_kernelIN5flash11enable_sm90INS1_16FlashAttnFwdSm90INS1_25CollectiveMainloopFwdSm90ILi2EN4cute5tupleIJNS5_1CILi1EEES8_S8_EEENS6_IJNS7_ILi192EEENS7_ILi128EEENS7_ILi64EEEEEELi64ENS_6half_tEfNS_4arch4Sm90ELb0ELb0ELb1ELb1ELb1ELb1ELb0ELb1ELb1ELb1ELb1ELb0EEENS1_21CollectiveEpilogueFwdINS6_IJSA_SC_SB_EEES9_SE_SG_Li384ELb1ELb1ELb1ELb0EEENS1_36VarlenDynamicPersistentTileSchedulerILi192ELi128ELi384ELi128ELb1ELb1ELb1ELb0ELb1ELb1EEEEEEEEEvNT_6ParamsE --------------------------
	.section	.text._ZN7cutlass13device_kernelIN5flash11enable_sm90INS1_16FlashAttnFwdSm90INS1_25CollectiveMainloopFwdSm90ILi2EN4cute5tupleIJNS5_1CILi1EEES8_S8_EEENS6_IJNS7_ILi192EEENS7_ILi128EEENS7_ILi64EEEEEELi64ENS_6half_tEfNS_4arch4Sm90ELb0ELb0ELb1ELb1ELb1ELb1ELb0ELb1ELb1ELb1ELb1ELb0EEENS1_21CollectiveEpilogueFwdINS6_IJSA_SC_SB_EEES9_SE_SG_Li384ELb1ELb1ELb1ELb0EEENS1_36VarlenDynamicPersistentTileSchedulerILi192ELi128ELi384ELi128ELb1ELb1ELb1ELb0ELb1ELb1EEEEEEEEEvNT_6ParamsE,"ax",@progbits
	.align	128
.text._ZN7cutlass13device_kernelIN5flash11enable_sm90INS1_16FlashAttnFwdSm90INS1_25CollectiveMainloopFwdSm90ILi2EN4cute5tupleIJNS5_1CILi1EEES8_S8_EEENS6_IJNS7_ILi192EEENS7_ILi128EEENS7_ILi64EEEEEELi64ENS_6half_tEfNS_4arch4Sm90ELb0ELb0ELb1ELb1ELb1ELb1ELb0ELb1ELb1ELb1ELb1ELb0EEENS1_21CollectiveEpilogueFwdINS6_IJSA_SC_SB_EEES9_SE_SG_Li384ELb1ELb1ELb1ELb0EEENS1_36VarlenDynamicPersistentTileSchedulerILi192ELi128ELi384ELi128ELb1ELb1ELb1ELb0ELb1ELb1EEEEEEEEEvNT_6ParamsE:
        .type           _ZN7cutlass13device_kernelIN5flash11enable_sm90INS1_16FlashAttnFwdSm90INS1_25CollectiveMainloopFwdSm90ILi2EN4cute5tupleIJNS5_1CILi1EEES8_S8_EEENS6_IJNS7_ILi192EEENS7_ILi128EEENS7_ILi64EEEEEELi64ENS_6half_tEfNS_4arch4Sm90ELb0ELb0ELb1ELb1ELb1ELb1ELb0ELb1ELb1ELb1ELb1ELb0EEENS1_21CollectiveEpilogueFwdINS6_IJSA_SC_SB_EEES9_SE_SG_Li384ELb1ELb1ELb1ELb0EEENS1_36VarlenDynamicPersistentTileSchedulerILi192ELi128ELi384ELi128ELb1ELb1ELb1ELb0ELb1ELb1EEEEEEEEEvNT_6ParamsE,@function
        .size           _ZN7cutlass13device_kernelIN5flash11enable_sm90INS1_16FlashAttnFwdSm90INS1_25CollectiveMainloopFwdSm90ILi2EN4cute5tupleIJNS5_1CILi1EEES8_S8_EEENS6_IJNS7_ILi192EEENS7_ILi128EEENS7_ILi64EEEEEELi64ENS_6half_tEfNS_4arch4Sm90ELb0ELb0ELb1ELb1ELb1ELb1ELb0ELb1ELb1ELb1ELb1ELb0EEENS1_21CollectiveEpilogueFwdINS6_IJSA_SC_SB_EEES9_SE_SG_Li384ELb1ELb1ELb1ELb0EEENS1_36VarlenDynamicPersistentTileSchedulerILi192ELi128ELi384ELi128ELb1ELb1ELb1ELb0ELb1ELb1EEEEEEEEEvNT_6ParamsE,(.L_x_11 - _ZN7cutlass13device_kernelIN5flash11enable_sm90INS1_16FlashAttnFwdSm90INS1_25CollectiveMainloopFwdSm90ILi2EN4cute5tupleIJNS5_1CILi1EEES8_S8_EEENS6_IJNS7_ILi192EEENS7_ILi128EEENS7_ILi64EEEEEELi64ENS_6half_tEfNS_4arch4Sm90ELb0ELb0ELb1ELb1ELb1ELb1ELb0ELb1ELb1ELb1ELb1ELb0EEENS1_21CollectiveEpilogueFwdINS6_IJSA_SC_SB_EEES9_SE_SG_Li384ELb1ELb1ELb1ELb0EEENS1_36VarlenDynamicPersistentTileSchedulerILi192ELi128ELi384ELi128ELb1ELb1ELb1ELb0ELb1ELb1EEEEEEEEEvNT_6ParamsE)
        .other          _ZN7cutlass13device_kernelIN5flash11enable_sm90INS1_16FlashAttnFwdSm90INS1_25CollectiveMainloopFwdSm90ILi2EN4cute5tupleIJNS5_1CILi1EEES8_S8_EEENS6_IJNS7_ILi192EEENS7_ILi128EEENS7_ILi64EEEEEELi64ENS_6half_tEfNS_4arch4Sm90ELb0ELb0ELb1ELb1ELb1ELb1ELb0ELb1ELb1ELb1ELb1ELb0EEENS1_21CollectiveEpilogueFwdINS6_IJSA_SC_SB_EEES9_SE_SG_Li384ELb1ELb1ELb1ELb0EEENS1_36VarlenDynamicPersistentTileSchedulerILi192ELi128ELi384ELi128ELb1ELb1ELb1ELb0ELb1ELb1EEEEEEEEEvNT_6ParamsE,@"STO_CUDA_ENTRY STV_DEFAULT"
_ZN7cutlass13device_kernelIN5flash11enable_sm90INS1_16FlashAttnFwdSm90INS1_25CollectiveMainloopFwdSm90ILi2EN4cute5tupleIJNS5_1CILi1EEES8_S8_EEENS6_IJNS7_ILi192EEENS7_ILi128EEENS7_ILi64EEEEEELi64ENS_6half_tEfNS_4arch4Sm90ELb0ELb0ELb1ELb1ELb1ELb1ELb0ELb1ELb1ELb1ELb1ELb0EEENS1_21CollectiveEpilogueFwdINS6_IJSA_SC_SB_EEES9_SE_SG_Li384ELb1ELb1ELb1ELb0EEENS1_36VarlenDynamicPersistentTileSchedulerILi192ELi128ELi384ELi128ELb1ELb1ELb1ELb0ELb1ELb1EEEEEEEEEvNT_6ParamsE:
[----:B------:R-:W-:Y:S01]  /*0000*/  LDC R1, c[0x0][0x37c] ;  /* 0x0000df00ff017b82 */ /* 0x000fe20000000800 */
[----:B------:R-:W-:Y:S05]  /*0010*/  EXIT ;  /* 0x000000000000794d */ /* 0x000fea0003800000 */
.L_x_2:
        /* <DEDUP_REMOVED lines=14> */
.L_x_11:


//--------------------- .text._ZN7cutlass13device_kernelIN5flash11enable_sm90INS1_16FlashAttnFwdSm90INS1_25CollectiveMainloopFwdSm90ILi2EN4cute5tupleIJNS5_1CILi1EEES8_S8_EEENS6_IJNS7_ILi192EEENS7_ILi128EEENS7_ILi64EEEEEELi64ENS_6half_tEfNS_4arch4Sm90ELb0ELb1ELb1ELb0ELb1ELb0ELb0ELb1ELb1ELb1ELb1ELb0EEENS1_21CollectiveEpilogueFwdINS6_IJSA_SC_SB_EEES9_SE_SG_Li384ELb0ELb1ELb1ELb0EEENS1_19SingleTileSchedulerILb0ELb1ELb1ELi192EEEEEEEEEvNT_6ParamsE --------------------------
	.section	.text._ZN7cutlass13device_kernelIN5flash11enable_sm90INS1_16FlashAttnFwdSm90INS1_25CollectiveMainloopFwdSm90ILi2EN4cute5tupleIJNS5_1CILi1EEES8_S8_EEENS6_IJNS7_ILi192EEENS7_ILi128EEENS7_ILi64EEEEEELi64ENS_6half_tEfNS_4arch4Sm90ELb0ELb1ELb1ELb0ELb1ELb0ELb0ELb1ELb1ELb1ELb1ELb0EEENS1_21CollectiveEpilogueFwdINS6_IJSA_SC_SB_EEES9_SE_SG_Li384ELb0ELb1ELb1ELb0EEENS1_19SingleTileSchedulerILb0ELb1ELb1ELi192EEEEEEEEEvNT_6ParamsE,"ax",@progbits
	.align	128
.text._ZN7cutlass13device_kernelIN5flash11enable_sm90INS1_16FlashAttnFwdSm90INS1_25CollectiveMainloopFwdSm90ILi2EN4cute5tupleIJNS5_1CILi1EEES8_S8_EEENS6_IJNS7_ILi192EEENS7_ILi128EEENS7_ILi64EEEEEELi64ENS_6half_tEfNS_4arch4Sm90ELb0ELb1ELb1ELb0ELb1ELb0ELb0ELb1ELb1ELb1ELb1ELb0EEENS1_21CollectiveEpilogueFwdINS6_IJSA_SC_SB_EEES9_SE_SG_Li384ELb0ELb1ELb1ELb0EEENS1_19SingleTileSchedulerILb0ELb1ELb1ELi192EEEEEEEEEvNT_6ParamsE:
        .type           _ZN7cutlass13device_kernelIN5flash11enable_sm90INS1_16FlashAttnFwdSm90INS1_25CollectiveMainloopFwdSm90ILi2EN4cute5tupleIJNS5_1CILi1EEES8_S8_EEENS6_IJNS7_ILi192EEENS7_ILi128EEENS7_ILi64EEEEEELi64ENS_6half_tEfNS_4arch4Sm90ELb0ELb1ELb1ELb0ELb1ELb0ELb0ELb1ELb1ELb1ELb1ELb0EEENS1_21CollectiveEpilogueFwdINS6_IJSA_SC_SB_EEES9_SE_SG_Li384ELb0ELb1ELb1ELb0EEENS1_19SingleTileSchedulerILb0ELb1ELb1ELi192EEEEEEEEEvNT_6ParamsE,@function
        .size           _ZN7cutlass13device_kernelIN5flash11enable_sm90INS1_16FlashAttnFwdSm90INS1_25CollectiveMainloopFwdSm90ILi2EN4cute5tupleIJNS5_1CILi1EEES8_S8_EEENS6_IJNS7_ILi192EEENS7_ILi128EEENS7_ILi64EEEEEELi64ENS_6half_tEfNS_4arch4Sm90ELb0ELb1ELb1ELb0ELb1ELb0ELb0ELb1ELb1ELb1ELb1ELb0EEENS1_21CollectiveEpilogueFwdINS6_IJSA_SC_SB_EEES9_SE_SG_Li384ELb0ELb1ELb1ELb0EEENS1_19SingleTileSchedulerILb0ELb1ELb1ELi192EEEEEEEEEvNT_6ParamsE,(.L_x_12 - _ZN7cutlass13device_kernelIN5flash11enable_sm90INS1_16FlashAttnFwdSm90INS1_25CollectiveMainloopFwdSm90ILi2EN4cute5tupleIJNS5_1CILi1EEES8_S8_EEENS6_IJNS7_ILi192EEENS7_ILi128EEENS7_ILi64EEEEEELi64ENS_6half_tEfNS_4arch4Sm90ELb0ELb1ELb1ELb0ELb1ELb0ELb0ELb1ELb1ELb1ELb1ELb0EEENS1_21CollectiveEpilogueFwdINS6_IJSA_SC_SB_EEES9_SE_SG_Li384ELb0ELb1ELb1ELb0EEENS1_19SingleTileSchedulerILb0ELb1ELb1ELi192EEEEEEEEEvNT_6ParamsE)
        .other          _ZN7cutlass13device_kernelIN5flash11enable_sm90INS1_16FlashAttnFwdSm90INS1_25CollectiveMainloopFwdSm90ILi2EN4cute5tupleIJNS5_1CILi1EEES8_S8_EEENS6_IJNS7_ILi192EEENS7_ILi128EEENS7_ILi64EEEEEELi64ENS_6half_tEfNS_4arch4Sm90ELb0ELb1ELb1ELb0ELb1ELb0ELb0ELb1ELb1ELb1ELb1ELb0EEENS1_21CollectiveEpilogueFwdINS6_IJSA_SC_SB_EEES9_SE_SG_Li384ELb0ELb1ELb1ELb0EEENS1_19SingleTileSchedulerILb0ELb1ELb1ELi192EEEEEEEEEvNT_6ParamsE,@"STO_CUDA_ENTRY STV_DEFAULT"
_ZN7cutlass13device_kernelIN5flash11enable_sm90INS1_16FlashAttnFwdSm90INS1_25CollectiveMainloopFwdSm90ILi2EN4cute5tupleIJNS5_1CILi1EEES8_S8_EEENS6_IJNS7_ILi192EEENS7_ILi128EEENS7_ILi64EEEEEELi64ENS_6half_tEfNS_4arch4Sm90ELb0ELb1ELb1ELb0ELb1ELb0ELb0ELb1ELb1ELb1ELb1ELb0EEENS1_21CollectiveEpilogueFwdINS6_IJSA_SC_SB_EEES9_SE_SG_Li384ELb0ELb1ELb1ELb0EEENS1_19SingleTileSchedulerILb0ELb1ELb1ELi192EEEEEEEEEvNT_6ParamsE:
[----:B------:R-:W-:Y:S01]  /*0000*/  LDC R1, c[0x0][0x37c] ;  /* 0x0000df00ff017b82 */ /* 0x000fe20000000800 */
[----:B------:R-:W-:Y:S05]  /*0010*/  EXIT ;  /* 0x000000000000794d */ /* 0x000fea0003800000 */
.L_x_3:
        /* <DEDUP_REMOVED lines=14> */
.L_x_12:


//--------------------- .text._ZN7cutlass13device_kernelIN5flash11enable_sm90INS1_16FlashAttnFwdSm90INS1_25CollectiveMainloopFwdSm90ILi2EN4cute5tupleIJNS5_1CILi1EEES8_S8_EEENS6_IJNS7_ILi192EEENS7_ILi128EEENS7_ILi64EEEEEELi64ENS_6half_tEfNS_4arch4Sm90ELb0ELb1ELb1ELb1ELb1ELb0ELb0ELb1ELb1ELb1ELb1ELb0EEENS1_21CollectiveEpilogueFwdINS6_IJSA_SC_SB_EEES9_SE_SG_Li384ELb1ELb1ELb1ELb0EEENS1_36VarlenDynamicPersistentTileSchedulerILi192ELi128ELi384ELi128ELb1ELb1ELb1ELb1ELb0ELb1EEEEEEEEEvNT_6ParamsE --------------------------
	.section	.text._ZN7cutlass13device_kernelIN5flash11enable_sm90INS1_16FlashAttnFwdSm90INS1_25CollectiveMainloopFwdSm90ILi2EN4cute5tupleIJNS5_1CILi1EEES8_S8_EEENS6_IJNS7_ILi192EEENS7_ILi128EEENS7_ILi64EEEEEELi64ENS_6half_tEfNS_4arch4Sm90ELb0ELb1ELb1ELb1ELb1ELb0ELb0ELb1ELb1ELb1ELb1ELb0EEENS1_21CollectiveEpilogueFwdINS6_IJSA_SC_SB_EEES9_SE_SG_Li384ELb1ELb1ELb1ELb0EEENS1_36VarlenDynamicPersistentTileSchedulerILi192ELi128ELi384ELi128ELb1ELb1ELb1ELb1ELb0ELb1EEEEEEEEEvNT_6ParamsE,"ax",@progbits
	.align	128
.text._ZN7cutlass13device_kernelIN5flash11enable_sm90INS1_16FlashAttnFwdSm90INS1_25CollectiveMainloopFwdSm90ILi2EN4cute5tupleIJNS5_1CILi1EEES8_S8_EEENS6_IJNS7_ILi192EEENS7_ILi128EEENS7_ILi64EEEEEELi64ENS_6half_tEfNS_4arch4Sm90ELb0ELb1ELb1ELb1ELb1ELb0ELb0ELb1ELb1ELb1ELb1ELb0EEENS1_21CollectiveEpilogueFwdINS6_IJSA_SC_SB_EEES9_SE_SG_Li384ELb1ELb1ELb1ELb0EEENS1_36VarlenDynamicPersistentTileSchedulerILi192ELi128ELi384ELi128ELb1ELb1ELb1ELb1ELb0ELb1EEEEEEEEEvNT_6ParamsE:
        .type           _ZN7cutlass13device_kernelIN5flash11enable_sm90INS1_16FlashAttnFwdSm90INS1_25CollectiveMainloopFwdSm90ILi2EN4cute5tupleIJNS5_1CILi1EEES8_S8_EEENS6_IJNS7_ILi192EEENS7_ILi128EEENS7_ILi64EEEEEELi64ENS_6half_tEfNS_4arch4Sm90ELb0ELb1ELb1ELb1ELb1ELb0ELb0ELb1ELb1ELb1ELb1ELb0EEENS1_21CollectiveEpilogueFwdINS6_IJSA_SC_SB_EEES9_SE_SG_Li384ELb1ELb1ELb1ELb0EEENS1_36VarlenDynamicPersistentTileSchedulerILi192ELi128ELi384ELi128ELb1ELb1ELb1ELb1ELb0ELb1EEEEEEEEEvNT_6ParamsE,@function
        .size           _ZN7cutlass13device_kernelIN5flash11enable_sm90INS1_16FlashAttnFwdSm90INS1_25CollectiveMainloopFwdSm90ILi2EN4cute5tupleIJNS5_1CILi1EEES8_S8_EEENS6_IJNS7_ILi192EEENS7_ILi128EEENS7_ILi64EEEEEELi64ENS_6half_tEfNS_4arch4Sm90ELb0ELb1ELb1ELb1ELb1ELb0ELb0ELb1ELb1ELb1ELb1ELb0EEENS1_21CollectiveEpilogueFwdINS6_IJSA_SC_SB_EEES9_SE_SG_Li384ELb1ELb1ELb1ELb0EEENS1_36VarlenDynamicPersistentTileSchedulerILi192ELi128ELi384ELi128ELb1ELb1ELb1ELb1ELb0ELb1EEEEEEEEEvNT_6ParamsE,(.L_x_13 - _ZN7cutlass13device_kernelIN5flash11enable_sm90INS1_16FlashAttnFwdSm90INS1_25CollectiveMainloopFwdSm90ILi2EN4cute5tupleIJNS5_1CILi1EEES8_S8_EEENS6_IJNS7_ILi192EEENS7_ILi128EEENS7_ILi64EEEEEELi64ENS_6half_tEfNS_4arch4Sm90ELb0ELb1ELb1ELb1ELb1ELb0ELb0ELb1ELb1ELb1ELb1ELb0EEENS1_21CollectiveEpilogueFwdINS6_IJSA_SC_SB_EEES9_SE_SG_Li384ELb1ELb1ELb1ELb0EEENS1_36VarlenDynamicPersistentTileSchedulerILi192ELi128ELi384ELi128ELb1ELb1ELb1ELb1ELb0ELb1EEEEEEEEEvNT_6ParamsE)
        .other          _ZN7cutlass13device_kernelIN5flash11enable_sm90INS1_16FlashAttnFwdSm90INS1_25CollectiveMainloopFwdSm90ILi2EN4cute5tupleIJNS5_1CILi1EEES8_S8_EEENS6_IJNS7_ILi192EEENS7_ILi128EEENS7_ILi64EEEEEELi64ENS_6half_tEfNS_4arch4Sm90ELb0ELb1ELb1ELb1ELb1ELb0ELb0ELb1ELb1ELb1ELb1ELb0EEENS1_21CollectiveEpilogueFwdINS6_IJSA_SC_SB_EEES9_SE_SG_Li384ELb1ELb1ELb1ELb0EEENS1_36VarlenDynamicPersistentTileSchedulerILi192ELi128ELi384ELi128ELb1ELb1ELb1ELb1ELb0ELb1EEEEEEEEEvNT_6ParamsE,@"STO_CUDA_ENTRY STV_DEFAULT"
_ZN7cutlass13device_kernelIN5flash11enable_sm90INS1_16FlashAttnFwdSm90INS1_25CollectiveMainloopFwdSm90ILi2EN4cute5tupleIJNS5_1CILi1EEES8_S8_EEENS6_IJNS7_ILi192EEENS7_ILi128EEENS7_ILi64EEEEEELi64ENS_6half_tEfNS_4arch4Sm90ELb0ELb1ELb1ELb1ELb1ELb0ELb0ELb1ELb1ELb1ELb1ELb0EEENS1_21CollectiveEpilogueFwdINS6_IJSA_SC_SB_EEES9_SE_SG_Li384ELb1ELb1ELb1ELb0EEENS1_36VarlenDynamicPersistentTileSchedulerILi192ELi128ELi384ELi128ELb1ELb1ELb1ELb1ELb0ELb1EEEEEEEEEvNT_6ParamsE:
[----:B------:R-:W-:Y:S01]  /*0000*/  LDC R1, c[0x0][0x37c] ;  /* 0x0000df00ff017b82 */ /* 0x000fe20000000800 */
[----:B------:R-:W-:Y:S05]  /*0010*/  EXIT ;  /* 0x000000000000794d */ /* 0x000fea0003800000 */
.L_x_4:
        /* <DEDUP_REMOVED lines=14> */
.L_x_13:


//--------------------- .text._ZN7cutlass13device_kernelIN5flash11enable_sm90INS1_16FlashAttnFwdSm90INS1_25CollectiveMainloopFwdSm90ILi2EN4cute5tupleIJNS5_1CILi1EEES8_S8_EEENS6_IJNS7_ILi192EEENS7_ILi128EEENS7_ILi64EEEEEELi64ENS_6half_tEfNS_4arch4Sm90ELb0ELb1ELb1ELb1ELb1ELb1ELb0ELb1ELb1ELb1ELb1ELb0EEENS1_21CollectiveEpilogueFwdINS6_IJSA_SC_SB_EEES9_SE_SG_Li384ELb1ELb1ELb1ELb0EEENS1_36VarlenDynamicPersistentTileSchedulerILi192ELi128ELi384ELi128ELb1ELb1ELb1ELb1ELb0ELb1EEEEEEEEEvNT_6ParamsE --------------------------
	.section	.text._ZN7cutlass13device_kernelIN5flash11enable_sm90INS1_16FlashAttnFwdSm90INS1_25CollectiveMainloopFwdSm90ILi2EN4cute5tupleIJNS5_1CILi1EEES8_S8_EEENS6_IJNS7_ILi192EEENS7_ILi128EEENS7_ILi64EEEEEELi64ENS_6half_tEfNS_4arch4Sm90ELb0ELb1ELb1ELb1ELb1ELb1ELb0ELb1ELb1ELb1ELb1ELb0EEENS1_21CollectiveEpilogueFwdINS6_IJSA_SC_SB_EEES9_SE_SG_Li384ELb1ELb1ELb1ELb0EEENS1_36VarlenDynamicPersistentTileSchedulerILi192ELi128ELi384ELi128ELb1ELb1ELb1ELb1ELb0ELb1EEEEEEEEEvNT_6ParamsE,"ax",@progbits
	.align	128
.text._ZN7cutlass13device_kernelIN5flash11enable_sm90INS1_16FlashAttnFwdSm90INS1_25CollectiveMainloopFwdSm90ILi2EN4cute5tupleIJNS5_1CILi1EEES8_S8_EEENS6_IJNS7_ILi192EEENS7_ILi128EEENS7_ILi64EEEEEELi64ENS_6half_tEfNS_4arch4Sm90ELb0ELb1ELb1ELb1ELb1ELb1ELb0ELb1ELb1ELb1ELb1ELb0EEENS1_21CollectiveEpilogueFwdINS6_IJSA_SC_SB_EEES9_SE_SG_Li384ELb1ELb1ELb1ELb0EEENS1_36VarlenDynamicPersistentTileSchedulerILi192ELi128ELi384ELi128ELb1ELb1ELb1ELb1ELb0ELb1EEEEEEEEEvNT_6ParamsE:
        .type           _ZN7cutlass13device_kernelIN5flash11enable_sm90INS1_16FlashAttnFwdSm90INS1_25CollectiveMainloopFwdSm90ILi2EN4cute5tupleIJNS5_1CILi1EEES8_S8_EEENS6_IJNS7_ILi192EEENS7_ILi128EEENS7_ILi64EEEEEELi64ENS_6half_tEfNS_4arch4Sm90ELb0ELb1ELb1ELb1ELb1ELb1ELb0ELb1ELb1ELb1ELb1ELb0EEENS1_21CollectiveEpilogueFwdINS6_IJSA_SC_SB_EEES9_SE_SG_Li384ELb1ELb1ELb1ELb0EEENS1_36VarlenDynamicPersistentTileSchedulerILi192ELi128ELi384ELi128ELb1ELb1ELb1ELb1ELb0ELb1EEEEEEEEEvNT_6ParamsE,@function
        .size           _ZN7cutlass13device_kernelIN5flash11enable_sm90INS1_16FlashAttnFwdSm90INS1_25CollectiveMainloopFwdSm90ILi2EN4cute5tupleIJNS5_1CILi1EEES8_S8_EEENS6_IJNS7_ILi192EEENS7_ILi128EEENS7_ILi64EEEEEELi64ENS_6half_tEfNS_4arch4Sm90ELb0ELb1ELb1ELb1ELb1ELb1ELb0ELb1ELb1ELb1ELb1ELb0EEENS1_21CollectiveEpilogueFwdINS6_IJSA_SC_SB_EEES9_SE_SG_Li384ELb1ELb1ELb1ELb0EEENS1_36VarlenDynamicPersistentTileSchedulerILi192ELi128ELi384ELi128ELb1ELb1ELb1ELb1ELb0ELb1EEEEEEEEEvNT_6ParamsE,(.L_x_14 - _ZN7cutlass13device_kernelIN5flash11enable_sm90INS1_16FlashAttnFwdSm90INS1_25CollectiveMainloopFwdSm90ILi2EN4cute5tupleIJNS5_1CILi1EEES8_S8_EEENS6_IJNS7_ILi192EEENS7_ILi128EEENS7_ILi64EEEEEELi64ENS_6half_tEfNS_4arch4Sm90ELb0ELb1ELb1ELb1ELb1ELb1ELb0ELb1ELb1ELb1ELb1ELb0EEENS1_21CollectiveEpilogueFwdINS6_IJSA_SC_SB_EEES9_SE_SG_Li384ELb1ELb1ELb1ELb0EEENS1_36VarlenDynamicPersistentTileSchedulerILi192ELi128ELi384ELi128ELb1ELb1ELb1ELb1ELb0ELb1EEEEEEEEEvNT_6ParamsE)
        .other          _ZN7cutlass13device_kernelIN5flash11enable_sm90INS1_16FlashAttnFwdSm90INS1_25CollectiveMainloopFwdSm90ILi2EN4cute5tupleIJNS5_1CILi1EEES8_S8_EEENS6_IJNS7_ILi192EEENS7_ILi128EEENS7_ILi64EEEEEELi64ENS_6half_tEfNS_4arch4Sm90ELb0ELb1ELb1ELb1ELb1ELb1ELb0ELb1ELb1ELb1ELb1ELb0EEENS1_21CollectiveEpilogueFwdINS6_IJSA_SC_SB_EEES9_SE_SG_Li384ELb1ELb1ELb1ELb0EEENS1_36VarlenDynamicPersistentTileSchedulerILi192ELi128ELi384ELi128ELb1ELb1ELb1ELb1ELb0ELb1EEEEEEEEEvNT_6ParamsE,@"STO_CUDA_ENTRY STV_DEFAULT"
_ZN7cutlass13device_kernelIN5flash11enable_sm90INS1_16FlashAttnFwdSm90INS1_25CollectiveMainloopFwdSm90ILi2EN4cute5tupleIJNS5_1CILi1EEES8_S8_EEENS6_IJNS7_ILi192EEENS7_ILi128EEENS7_ILi64EEEEEELi64ENS_6half_tEfNS_4arch4Sm90ELb0ELb1ELb1ELb1ELb1ELb1ELb0ELb1ELb1ELb1ELb1ELb0EEENS1_21CollectiveEpilogueFwdINS6_IJSA_SC_SB_EEES9_SE_SG_Li384ELb1ELb1ELb1ELb0EEENS1_36VarlenDynamicPersistentTileSchedulerILi192ELi128ELi384ELi128ELb1ELb1ELb1ELb1ELb0ELb1EEEEEEEEEvNT_6ParamsE:
[----:B------:R-:W-:Y:S01]  /*0000*/  LDC R1, c[0x0][0x37c] ;  /* 0x0000df00ff017b82 */ /* 0x000fe20000000800 */
[----:B------:R-:W-:Y:S05]  /*0010*/  EXIT ;  /* 0x000000000000794d */ /* 0x000fea0003800000 */
.L_x_5:
        /* <DEDUP_REMOVED lines=14> */
.L_x_14:


//--------------------- .text._ZN7cutlass13device_kernelIN5flash11enable_sm90INS1_16FlashAttnFwdSm90INS1_25CollectiveMainloopFwdSm90ILi2EN4cute5tupleIJNS5_1CILi1EEES8_S8_EEENS6_IJNS7_ILi192EEENS7_ILi128EEENS7_ILi64EEEEEELi64ENS_6half_tEfNS_4arch4Sm90ELb1ELb0ELb1ELb0ELb1ELb0ELb0ELb1ELb1ELb1ELb1ELb0EEENS1_21CollectiveEpilogueFwdINS6_IJSA_SC_SB_EEES9_SE_SG_Li384ELb0ELb1ELb1ELb0EEENS1_19SingleTileSchedulerILb0ELb1ELb1ELi192EEEEEEEEEvNT_6ParamsE --------------------------
	.section	.text._ZN7cutlass13device_kernelIN5flash11enable_sm90INS1_16FlashAttnFwdSm90INS1_25CollectiveMainloopFwdSm90ILi2EN4cute5tupleIJNS5_1CILi1EEES8_S8_EEENS6_IJNS7_ILi192EEENS7_ILi128EEENS7_ILi64EEEEEELi64ENS_6half_tEfNS_4arch4Sm90ELb1ELb0ELb1ELb0ELb1ELb0ELb0ELb1ELb1ELb1ELb1ELb0EEENS1_21CollectiveEpilogueFwdINS6_IJSA_SC_SB_EEES9_SE_SG_Li384ELb0ELb1ELb1ELb0EEENS1_19SingleTileSchedulerILb0ELb1ELb1ELi192EEEEEEEEEvNT_6ParamsE,"ax",@progbits
	.align	128
.text._ZN7cutlass13device_kernelIN5flash11enable_sm90INS1_16FlashAttnFwdSm90INS1_25CollectiveMainloopFwdSm90ILi2EN4cute5tupleIJNS5_1CILi1EEES8_S8_EEENS6_IJNS7_ILi192EEENS7_ILi128EEENS7_ILi64EEEEEELi64ENS_6half_tEfNS_4arch4Sm90ELb1ELb0ELb1ELb0ELb1ELb0ELb0ELb1ELb1ELb1ELb1ELb0EEENS1_21CollectiveEpilogueFwdINS6_IJSA_SC_SB_EEES9_SE_SG_Li384ELb0ELb1ELb1ELb0EEENS1_19SingleTileSchedulerILb0ELb1ELb1ELi192EEEEEEEEEvNT_6ParamsE:
        .type           _ZN7cutlass13device_kernelIN5flash11enable_sm90INS1_16FlashAttnFwdSm90INS1_25CollectiveMainloopFwdSm90ILi2EN4cute5tupleIJNS5_1CILi1EEES8_S8_EEENS6_IJNS7_ILi192EEENS7_ILi128EEENS7_ILi64EEEEEELi64ENS_6half_tEfNS_4arch4Sm90ELb1ELb0ELb1ELb0ELb1ELb0ELb0ELb1ELb1ELb1ELb1ELb0EEENS1_21CollectiveEpilogueFwdINS6_IJSA_SC_SB_EEES9_SE_SG_Li384ELb0ELb1ELb1ELb0EEENS1_19SingleTileSchedulerILb0ELb1ELb1ELi192EEEEEEEEEvNT_6ParamsE,@function
        .size           _ZN7cutlass13device_kernelIN5flash11enable_sm90INS1_16FlashAttnFwdSm90INS1_25CollectiveMainloopFwdSm90ILi2EN4cute5tupleIJNS5_1CILi1EEES8_S8_EEENS6_IJNS7_ILi192EEENS7_ILi128EEENS7_ILi64EEEEEELi64ENS_6half_tEfNS_4arch4Sm90ELb1ELb0ELb1ELb0ELb1ELb0ELb0ELb1ELb1ELb1ELb1ELb0EEENS1_21CollectiveEpilogueFwdINS6_IJSA_SC_SB_EEES9_SE_SG_Li384ELb0ELb1ELb1ELb0EEENS1_19SingleTileSchedulerILb0ELb1ELb1ELi192EEEEEEEEEvNT_6ParamsE,(.L_x_15 - _ZN7cutlass13device_kernelIN5flash11enable_sm90INS1_16FlashAttnFwdSm90INS1_25CollectiveMainloopFwdSm90ILi2EN4cute5tupleIJNS5_1CILi1EEES8_S8_EEENS6_IJNS7_ILi192EEENS7_ILi128EEENS7_ILi64EEEEEELi64ENS_6half_tEfNS_4arch4Sm90ELb1ELb0ELb1ELb0ELb1ELb0ELb0ELb1ELb1ELb1ELb1ELb0EEENS1_21CollectiveEpilogueFwdINS6_IJSA_SC_SB_EEES9_SE_SG_Li384ELb0ELb1ELb1ELb0EEENS1_19SingleTileSchedulerILb0ELb1ELb1ELi192EEEEEEEEEvNT_6ParamsE)
        .other          _ZN7cutlass13device_kernelIN5flash11enable_sm90INS1_16FlashAttnFwdSm90INS1_25CollectiveMainloopFwdSm90ILi2EN4cute5tupleIJNS5_1CILi1EEES8_S8_EEENS6_IJNS7_ILi192EEENS7_ILi128EEENS7_ILi64EEEEEELi64ENS_6half_tEfNS_4arch4Sm90ELb1ELb0ELb1ELb0ELb1ELb0ELb0ELb1ELb1ELb1ELb1ELb0EEENS1_21CollectiveEpilogueFwdINS6_IJSA_SC_SB_EEES9_SE_SG_Li384ELb0ELb1ELb1ELb0EEENS1_19SingleTileSchedulerILb0ELb1ELb1ELi192EEEEEEEEEvNT_6ParamsE,@"STO_CUDA_ENTRY STV_DEFAULT"
_ZN7cutlass13device_kernelIN5flash11enable_sm90INS1_16FlashAttnFwdSm90INS1_25CollectiveMainloopFwdSm90ILi2EN4cute5tupleIJNS5_1CILi1EEES8_S8_EEENS6_IJNS7_ILi192EEENS7_ILi128EEENS7_ILi64EEEEEELi64ENS_6half_tEfNS_4arch4Sm90ELb1ELb0ELb1ELb0ELb1ELb0ELb0ELb1ELb1ELb1ELb1ELb0EEENS1_21CollectiveEpilogueFwdINS6_IJSA_SC_SB_EEES9_SE_SG_Li384ELb0ELb1ELb1ELb0EEENS1_19SingleTileSchedulerILb0ELb1ELb1ELi192EEEEEEEEEvNT_6ParamsE:
[----:B------:R-:W-:Y:S01]  /*0000*/  LDC R1, c[0x0][0x37c] ;  /* 0x0000df00ff017b82 */ /* 0x000fe20000000800 */
[----:B------:R-:W-:Y:S05]  /*0010*/  EXIT ;  /* 0x000000000000794d */ /* 0x000fea0003800000 */
.L_x_6:
        /* <DEDUP_REMOVED lines=14> */
.L_x_15:


//--------------------- .text._ZN7cutlass13device_kernelIN5flash11enable_sm90INS1_16FlashAttnFwdSm90INS1_25CollectiveMainloopFwdSm90ILi2EN4cute5tupleIJNS5_1CILi1EEES8_S8_EEENS6_IJNS7_ILi192EEENS7_ILi128EEENS7_ILi64EEEEEELi64ENS_6half_tEfNS_4arch4Sm90ELb1ELb0ELb1ELb1ELb1ELb0ELb0ELb1ELb1ELb1ELb1ELb0EEENS1_21CollectiveEpilogueFwdINS6_IJSA_SC_SB_EEES9_SE_SG_Li384ELb1ELb1ELb1ELb0EEENS1_36VarlenDynamicPersistentTileSchedulerILi192ELi128ELi384ELi128ELb1ELb1ELb1ELb1ELb1ELb1EEEEEEEEEvNT_6ParamsE --------------------------
	.section	.text._ZN7cutlass13device_kernelIN5flash11enable_sm90INS1_16FlashAttnFwdSm90INS1_25CollectiveMainloopFwdSm90ILi2EN4cute5tupleIJNS5_1CILi1EEES8_S8_EEENS6_IJNS7_ILi192EEENS7_ILi128EEENS7_ILi64EEEEEELi64ENS_6half_tEfNS_4arch4Sm90ELb1ELb0ELb1ELb1ELb1ELb0ELb0ELb1ELb1ELb1ELb1ELb0EEENS1_21CollectiveEpilogueFwdINS6_IJSA_SC_SB_EEES9_SE_SG_Li384ELb1ELb1ELb1ELb0EEENS1_36VarlenDynamicPersistentTileSchedulerILi192ELi128ELi384ELi128ELb1ELb1ELb1ELb1ELb1ELb1EEEEEEEEEvNT_6ParamsE,"ax",@progbits
	.align	128
.text._ZN7cutlass13device_kernelIN5flash11enable_sm90INS1_16FlashAttnFwdSm90INS1_25CollectiveMainloopFwdSm90ILi2EN4cute5tupleIJNS5_1CILi1EEES8_S8_EEENS6_IJNS7_ILi192EEENS7_ILi128EEENS7_ILi64EEEEEELi64ENS_6half_tEfNS_4arch4Sm90ELb1ELb0ELb1ELb1ELb1ELb0ELb0ELb1ELb1ELb1ELb1ELb0EEENS1_21CollectiveEpilogueFwdINS6_IJSA_SC_SB_EEES9_SE_SG_Li384ELb1ELb1ELb1ELb0EEENS1_36VarlenDynamicPersistentTileSchedulerILi192ELi128ELi384ELi128ELb1ELb1ELb1ELb1ELb1ELb1EEEEEEEEEvNT_6ParamsE:
        .type           _ZN7cutlass13device_kernelIN5flash11enable_sm90INS1_16FlashAttnFwdSm90INS1_25CollectiveMainloopFwdSm90ILi2EN4cute5tupleIJNS5_1CILi1EEES8_S8_EEENS6_IJNS7_ILi192EEENS7_ILi128EEENS7_ILi64EEEEEELi64ENS_6half_tEfNS_4arch4Sm90ELb1ELb0ELb1ELb1ELb1ELb0ELb0ELb1ELb1ELb1ELb1ELb0EEENS1_21CollectiveEpilogueFwdINS6_IJSA_SC_SB_EEES9_SE_SG_Li384ELb1ELb1ELb1ELb0EEENS1_36VarlenDynamicPersistentTileSchedulerILi192ELi128ELi384ELi128ELb1ELb1ELb1ELb1ELb1ELb1EEEEEEEEEvNT_6ParamsE,@function
        .size           _ZN7cutlass13device_kernelIN5flash11enable_sm90INS1_16FlashAttnFwdSm90INS1_25CollectiveMainloopFwdSm90ILi2EN4cute5tupleIJNS5_1CILi1EEES8_S8_EEENS6_IJNS7_ILi192EEENS7_ILi128EEENS7_ILi64EEEEEELi64ENS_6half_tEfNS_4arch4Sm90ELb1ELb0ELb1ELb1ELb1ELb0ELb0ELb1ELb1ELb1ELb1ELb0EEENS1_21CollectiveEpilogueFwdINS6_IJSA_SC_SB_EEES9_SE_SG_Li384ELb1ELb1ELb1ELb0EEENS1_36VarlenDynamicPersistentTileSchedulerILi192ELi128ELi384ELi128ELb1ELb1ELb1ELb1ELb1ELb1EEEEEEEEEvNT_6ParamsE,(.L_x_16 - _ZN7cutlass13device_kernelIN5flash11enable_sm90INS1_16FlashAttnFwdSm90INS1_25CollectiveMainloopFwdSm90ILi2EN4cute5tupleIJNS5_1CILi1EEES8_S8_EEENS6_IJNS7_ILi192EEENS7_ILi128EEENS7_ILi64EEEEEELi64ENS_6half_tEfNS_4arch4Sm90ELb1ELb0ELb1ELb1ELb1ELb0ELb0ELb1ELb1ELb1ELb1ELb0EEENS1_21CollectiveEpilogueFwdINS6_IJSA_SC_SB_EEES9_SE_SG_Li384ELb1ELb1ELb1ELb0EEENS1_36VarlenDynamicPersistentTileSchedulerILi192ELi128ELi384ELi128ELb1ELb1ELb1ELb1ELb1ELb1EEEEEEEEEvNT_6ParamsE)
        .other          _ZN7cutlass13device_kernelIN5flash11enable_sm90INS1_16FlashAttnFwdSm90INS1_25CollectiveMainloopFwdSm90ILi2EN4cute5tupleIJNS5_1CILi1EEES8_S8_EEENS6_IJNS7_ILi192EEENS7_ILi128EEENS7_ILi64EEEEEELi64ENS_6half_tEfNS_4arch4Sm90ELb1ELb0ELb1ELb1ELb1ELb0ELb0ELb1ELb1ELb1ELb1ELb0EEENS1_21CollectiveEpilogueFwdINS6_IJSA_SC_SB_EEES9_SE_SG_Li384ELb1ELb1ELb1ELb0EEENS1_36VarlenDynamicPersistentTileSchedulerILi192ELi128ELi384ELi128ELb1ELb1ELb1ELb1ELb1ELb1EEEEEEEEEvNT_6ParamsE,@"STO_CUDA_ENTRY STV_DEFAULT"
_ZN7cutlass13device_kernelIN5flash11enable_sm90INS1_16FlashAttnFwdSm90INS1_25CollectiveMainloopFwdSm90ILi2EN4cute5tupleIJNS5_1CILi1EEES8_S8_EEENS6_IJNS7_ILi192EEENS7_ILi128EEENS7_ILi64EEEEEELi64ENS_6half_tEfNS_4arch4Sm90ELb1ELb0ELb1ELb1ELb1ELb0ELb0ELb1ELb1ELb1ELb1ELb0EEENS1_21CollectiveEpilogueFwdINS6_IJSA_SC_SB_EEES9_SE_SG_Li384ELb1ELb1ELb1ELb0EEENS1_36VarlenDynamicPersistentTileSchedulerILi192ELi128ELi384ELi128ELb1ELb1ELb1ELb1ELb1ELb1EEEEEEEEEvNT_6ParamsE:
[----:B------:R-:W-:Y:S01]  /*0000*/  LDC R1, c[0x0][0x37c] ;  /* 0x0000df00ff017b82 */ /* 0x000fe20000000800 */
[----:B------:R-:W-:Y:S05]  /*0010*/  EXIT ;  /* 0x000000000000794d */ /* 0x000fea0003800000 */
.L_x_7:
        /* <DEDUP_REMOVED lines=14> */
.L_x_16:


//--------------------- .text._ZN7cutlass13device_kernelIN5flash11enable_sm90INS1_16FlashAttnFwdSm90INS1_25CollectiveMainloopFwdSm90ILi2EN4cute5tupleIJNS5_1CILi1EEES8_S8_EEENS6_IJNS7_ILi192EEENS7_ILi128EEENS7_ILi64EEEEEELi64ENS_6half_tEfNS_4arch4Sm90ELb1ELb0ELb1ELb1ELb1ELb1ELb0ELb1ELb1ELb1ELb1ELb0EEENS1_21CollectiveEpilogueFwdINS6_IJSA_SC_SB_EEES9_SE_SG_Li384ELb1ELb1ELb1ELb0EEENS1_36VarlenDynamicPersistentTileSchedulerILi192ELi128ELi384ELi128ELb1ELb1ELb1ELb1ELb1ELb1EEEEEEEEEvNT_6ParamsE --------------------------
	.section	.text._ZN7cutlass13device_kernelIN5flash11enable_sm90INS1_16FlashAttnFwdSm90INS1_25CollectiveMainloopFwdSm90ILi2EN4cute5tupleIJNS5_1CILi1EEES8_S8_EEENS6_IJNS7_ILi192EEENS7_ILi128EEENS7_ILi64EEEEEELi64ENS_6half_tEfNS_4arch4Sm90ELb1ELb0ELb1ELb1ELb1ELb1ELb0ELb1ELb1ELb1ELb1ELb0EEENS1_21CollectiveEpilogueFwdINS6_IJSA_SC_SB_EEES9_SE_SG_Li384ELb1ELb1ELb1ELb0EEENS1_36VarlenDynamicPersistentTileSchedulerILi192ELi128ELi384ELi128ELb1ELb1ELb1ELb1ELb1ELb1EEEEEEEEEvNT_6ParamsE,"ax",@progbits
	.align	128
.text._ZN7cutlass13device_kernelIN5flash11enable_sm90INS1_16FlashAttnFwdSm90INS1_25CollectiveMainloopFwdSm90ILi2EN4cute5tupleIJNS5_1CILi1EEES8_S8_EEENS6_IJNS7_ILi192EEENS7_ILi128EEENS7_ILi64EEEEEELi64ENS_6half_tEfNS_4arch4Sm90ELb1ELb0ELb1ELb1ELb1ELb1ELb0ELb1ELb1ELb1ELb1ELb0EEENS1_21CollectiveEpilogueFwdINS6_IJSA_SC_SB_EEES9_SE_SG_Li384ELb1ELb1ELb1ELb0EEENS1_36VarlenDynamicPersistentTileSchedulerILi192ELi128ELi384ELi128ELb1ELb1ELb1ELb1ELb1ELb1EEEEEEEEEvNT_6ParamsE:
        .type           _ZN7cutlass13device_kernelIN5flash11enable_sm90INS1_16FlashAttnFwdSm90INS1_25CollectiveMainloopFwdSm90ILi2EN4cute5tupleIJNS5_1CILi1EEES8_S8_EEENS6_IJNS7_ILi192EEENS7_ILi128EEENS7_ILi64EEEEEELi64ENS_6half_tEfNS_4arch4Sm90ELb1ELb0ELb1ELb1ELb1ELb1ELb0ELb1ELb1ELb1ELb1ELb0EEENS1_21CollectiveEpilogueFwdINS6_IJSA_SC_SB_EEES9_SE_SG_Li384ELb1ELb1ELb1ELb0EEENS1_36VarlenDynamicPersistentTileSchedulerILi192ELi128ELi384ELi128ELb1ELb1ELb1ELb1ELb1ELb1EEEEEEEEEvNT_6ParamsE,@function
        .size           _ZN7cutlass13device_kernelIN5flash11enable_sm90INS1_16FlashAttnFwdSm90INS1_25CollectiveMainloopFwdSm90ILi2EN4cute5tupleIJNS5_1CILi1EEES8_S8_EEENS6_IJNS7_ILi192EEENS7_ILi128EEENS7_ILi64EEEEEELi64ENS_6half_tEfNS_4arch4Sm90ELb1ELb0ELb1ELb1ELb1ELb1ELb0ELb1ELb1ELb1ELb1ELb0EEENS1_21CollectiveEpilogueFwdINS6_IJSA_SC_SB_EEES9_SE_SG_Li384ELb1ELb1ELb1ELb0EEENS1_36VarlenDynamicPersistentTileSchedulerILi192ELi128ELi384ELi128ELb1ELb1ELb1ELb1ELb1ELb1EEEEEEEEEvNT_6ParamsE,(.L_x_17 - _ZN7cutlass13device_kernelIN5flash11enable_sm90INS1_16FlashAttnFwdSm90INS1_25CollectiveMainloopFwdSm90ILi2EN4cute5tupleIJNS5_1CILi1EEES8_S8_EEENS6_IJNS7_ILi192EEENS7_ILi128EEENS7_ILi64EEEEEELi64ENS_6half_tEfNS_4arch4Sm90ELb1ELb0ELb1ELb1ELb1ELb1ELb0ELb1ELb1ELb1ELb1ELb0EEENS1_21CollectiveEpilogueFwdINS6_IJSA_SC_SB_EEES9_SE_SG_Li384ELb1ELb1ELb1ELb0EEENS1_36VarlenDynamicPersistentTileSchedulerILi192ELi128ELi384ELi128ELb1ELb1ELb1ELb1ELb1ELb1EEEEEEEEEvNT_6ParamsE)
        .other          _ZN7cutlass13device_kernelIN5flash11enable_sm90INS1_16FlashAttnFwdSm90INS1_25CollectiveMainloopFwdSm90ILi2EN4cute5tupleIJNS5_1CILi1EEES8_S8_EEENS6_IJNS7_ILi192EEENS7_ILi128EEENS7_ILi64EEEEEELi64ENS_6half_tEfNS_4arch4Sm90ELb1ELb0ELb1ELb1ELb1ELb1ELb0ELb1ELb1ELb1ELb1ELb0EEENS1_21CollectiveEpilogueFwdINS6_IJSA_SC_SB_EEES9_SE_SG_Li384ELb1ELb1ELb1ELb0EEENS1_36VarlenDynamicPersistentTileSchedulerILi192ELi128ELi384ELi128ELb1ELb1ELb1ELb1ELb1ELb1EEEEEEEEEvNT_6ParamsE,@"STO_CUDA_ENTRY STV_DEFAULT"
_ZN7cutlass13device_kernelIN5flash11enable_sm90INS1_16FlashAttnFwdSm90INS1_25CollectiveMainloopFwdSm90ILi2EN4cute5tupleIJNS5_1CILi1EEES8_S8_EEENS6_IJNS7_ILi192EEENS7_ILi128EEENS7_ILi64EEEEEELi64ENS_6half_tEfNS_4arch4Sm90ELb1ELb0ELb1ELb1ELb1ELb1ELb0ELb1ELb1ELb1ELb1ELb0EEENS1_21CollectiveEpilogueFwdINS6_IJSA_SC_SB_EEES9_SE_SG_Li384ELb1ELb1ELb1ELb0EEENS1_36VarlenDynamicPersistentTileSchedulerILi192ELi128ELi384ELi128ELb1ELb1ELb1ELb1ELb1ELb1EEEEEEEEEvNT_6ParamsE:
[----:B------:R-:W-:Y:S01]  /*0000*/  LDC R1, c[0x0][0x37c] ;  /* 0x0000df00ff017b82 */ /* 0x000fe20000000800 */
[----:B------:R-:W-:Y:S05]  /*0010*/  EXIT ;  /* 0x000000000000794d */ /* 0x000fea0003800000 */
.L_x_8:
        /* <DEDUP_REMOVED lines=14> */
.L_x_17:


//--------------------- .nv.shared.reserved.0     --------------------------
	.section	.nv.shared.reserved.0,"aw",@nobits
	.weak		__nv_reservedSMEM_offset_0_alias
	.size		__nv_reservedSMEM_offset_0_alias, 0, 64
	.other		__nv_reservedSMEM_offset_0_alias,@"STO_CUDA_RESERVED_SHARED STV_DEFAULT"
__nv_reservedSMEM_offset_0_alias:
	.zero		0
	.zero		64


//--------------------- .nv.global                --------------------------
	.section	.nv.global,"aw",@nobits
.nv.global:
	.type		_ZN85_INTERNAL_0ae2b1d6_49_flash_fwd_hdim64_fp16_paged_split_softcap_sm90_cu_60c5005d_36174cute1_E,@object
	.size		_ZN85_INTERNAL_0ae2b1d6_49_flash_fwd_hdim64_fp16_paged_split_softcap_sm90_cu_60c5005d_36174cute1_E,(_ZN85_INTERNAL_0ae2b1d6_49_flash_fwd_hdim64_fp16_paged_split_softcap_sm90_cu_60c5005d_36174cuda3std3__45__cpo6cbeginE - _ZN85_INTERNAL_0ae2b1d6_49_flash_fwd_hdim64_fp16_paged_split_softcap_sm90_cu_60c5005d_36174cute1_E)
_ZN85_INTERNAL_0ae2b1d6_49_flash_fwd_hdim64_fp16_paged_split_softcap_sm90_cu_60c5005d_36174cute1_E:
	.zero		1
	.type		_ZN85_INTERNAL_0ae2b1d6_49_flash_fwd_hdim64_fp16_paged_split_softcap_sm90_cu_60c5005d_36174cuda3std3__45__cpo6cbeginE,@object
	.size		_ZN85_INTERNAL_0ae2b1d6_49_flash_fwd_hdim64_fp16_paged_split_softcap_sm90_cu_60c5005d_36174cuda3std3__45__cpo6cbeginE,(_ZN85_INTERNAL_0ae2b1d6_49_flash_fwd_hdim64_fp16_paged_split_softcap_sm90_cu_60c5005d_36174cuda3std3__48in_placeE - _ZN85_INTERNAL_0ae2b1d6_49_flash_fwd_hdim64_fp16_paged_split_softcap_sm90_cu_60c5005d_36174cuda3std3__45__cpo6cbeginE)
_ZN85_INTERNAL_0ae2b1d6_49_flash_fwd_hdim64_fp16_paged_split_softcap_sm90_cu_60c5005d_36174cuda3std3__45__cpo6cbeginE:
	.zero		1
	.type		_ZN85_INTERNAL_0ae2b1d6_49_flash_fwd_hdim64_fp16_paged_split_softcap_sm90_cu_60c5005d_36174cuda3std3__48in_placeE,@object
	.size		_ZN85_INTERNAL_0ae2b1d6_49_flash_fwd_hdim64_fp16_paged_split_softcap_sm90_cu_60c5005d_36174cuda3std3__48in_placeE,(_ZN85_INTERNAL_0ae2b1d6_49_flash_fwd_hdim64_fp16_paged_split_softcap_sm90_cu_60c5005d_36174cuda3std6ranges3__45__cpo9iter_moveE - _ZN85_INTERNAL_0ae2b1d6_49_flash_fwd_hdim64_fp16_paged_split_softcap_sm90_cu_60c5005d_36174cuda3std3__48in_placeE)
_ZN85_INTERNAL_0ae2b1d6_49_flash_fwd_hdim64_fp16_paged_split_softcap_sm90_cu_60c5005d_36174cuda3std3__48in_placeE:
	.zero		1
	.type		_ZN85_INTERNAL_0ae2b1d6_49_flash_fwd_hdim64_fp16_paged_split_softcap_sm90_cu_60c5005d_36174cuda3std6ranges3__45__cpo9iter_moveE,@object
	.size		_ZN85_INTERNAL_0ae2b1d6_49_flash_fwd_hdim64_fp16_paged_split_softcap_sm90_cu_60c5005d_36174cuda3std6ranges3__45__cpo9iter_moveE,(_ZN85_INTERNAL_0ae2b1d6_49_flash_fwd_hdim64_fp16_paged_split_softcap_sm90_cu_60c5005d_36174cuda3std3__45__cpo5beginE - _ZN85_INTERNAL_0ae2b1d6_49_flash_fwd_hdim64_fp16_paged_split_softcap_sm90_cu_60c5005d_36174cuda3std6ranges3__45__cpo9iter_moveE)
_ZN85_INTERNAL_0ae2b1d6_49_flash_fwd_hdim64_fp16_paged_split_softcap_sm90_cu_60c5005d_36174cuda3std6ranges3__45__cpo9iter_moveE:
	.zero		1
	.type		_ZN85_INTERNAL_0ae2b1d6_49_flash_fwd_hdim64_fp16_paged_split_softcap_sm90_cu_60c5005d_36174cuda3std3__45__cpo5beginE,@object
	.size		_ZN85_INTERNAL_0ae2b1d6_49_flash_fwd_hdim64_fp16_paged_split_softcap_sm90_cu_60c5005d_36174cuda3std3__45__cpo5beginE,(_ZN85_INTERNAL_0ae2b1d6_49_flash_fwd_hdim64_fp16_paged_split_softcap_sm90_cu_60c5005d_36174cuda3std3__487_GLOBAL__N__0ae2b1d6_49_flash_fwd_hdim64_fp16_paged_split_softcap_sm90_cu_60c5005d_36176ignoreE - _ZN85_INTERNAL_0ae2b1d6_49_flash_fwd_hdim64_fp16_paged_split_softcap_sm90_cu_60c5005d_36174cuda3std3__45__cpo5beginE)
_ZN85_INTERNAL_0ae2b1d6_49_flash_fwd_hdim64_fp16_paged_split_softcap_sm90_cu_60c5005d_36174cuda3std3__45__cpo5beginE:
	.zero		1
	.type		_ZN85_INTERNAL_0ae2b1d6_49_flash_fwd_hdim64_fp16_paged_split_softcap_sm90_cu_60c5005d_36174cuda3std3__487_GLOBAL__N__0ae2b1d6_49_flash_fwd_hdim64_fp16_paged_split_softcap_sm90_cu_60c5005d_36176ignoreE,@object
	.size		_ZN85_INTERNAL_0ae2b1d6_49_flash_fwd_hdim64_fp16_paged_split_softcap_sm90_cu_60c5005d_36174cuda3std3__487_GLOBAL__N__0ae2b1d6_49_flash_fwd_hdim64_fp16_paged_split_softcap_sm90_cu_60c5005d_36176ignoreE,(_ZN85_INTERNAL_0ae2b1d6_49_flash_fwd_hdim64_fp16_paged_split_softcap_sm90_cu_60c5005d_36174cute7productE - _ZN85_INTERNAL_0ae2b1d6_49_flash_fwd_hdim64_fp16_paged_split_softcap_sm90_cu_60c5005d_36174cuda3std3__487_GLOBAL__N__0ae2b1d6_49_flash_fwd_hdim64_fp16_paged_split_softcap_sm90_cu_60c5005d_36176ignoreE)
_ZN85_INTERNAL_0ae2b1d6_49_flash_fwd_hdim64_fp16_paged_split_softcap_sm90_cu_60c5005d_36174cuda3std3__487_GLOBAL__N__0ae2b1d6_49_flash_fwd_hdim64_fp16_paged_split_softcap_sm90_cu_60c5005d_36176ignoreE:
	.zero		1
	.type		_ZN85_INTERNAL_0ae2b1d6_49_flash_fwd_hdim64_fp16_paged_split_softcap_sm90_cu_60c5005d_36174cute7productE,@object
	.size		_ZN85_INTERNAL_0ae2b1d6_49_flash_fwd_hdim64_fp16_paged_split_softcap_sm90_cu_60c5005d_36174cute7productE,(_ZN85_INTERNAL_0ae2b1d6_49_flash_fwd_hdim64_fp16_paged_split_softcap_sm90_cu_60c5005d_36174cuda3std3__45__cpo3endE - _ZN85_INTERNAL_0ae2b1d6_49_flash_fwd_hdim64_fp16_paged_split_softcap_sm90_cu_60c5005d_36174cute7productE)
_ZN85_INTERNAL_0ae2b1d6_49_flash_fwd_hdim64_fp16_paged_split_softcap_sm90_cu_60c5005d_36174cute7productE:
	.zero		1
	.type		_ZN85_INTERNAL_0ae2b1d6_49_flash_fwd_hdim64_fp16_paged_split_softcap_sm90_cu_60c5005d_36174cuda3std3__45__cpo3endE,@object
	.size		_ZN85_INTERNAL_0ae2b1d6_49_flash_fwd_hdim64_fp16_paged_split_softcap_sm90_cu_60c5005d_36174cuda3std3__45__cpo3endE,(_ZN85_INTERNAL_0ae2b1d6_49_flash_fwd_hdim64_fp16_paged_split_softcap_sm90_cu_60c5005d_36174cuda3std3__419piecewise_constructE - _ZN85_INTERNAL_0ae2b1d6_49_flash_fwd_hdim64_fp16_paged_split_softcap_sm90_cu_60c5005d_36174cuda3std3__45__cpo3endE)
_ZN85_INTERNAL_0ae2b1d6_49_flash_fwd_hdim64_fp16_paged_split_softcap_sm90_cu_60c5005d_36174cuda3std3__45__cpo3endE:
	.zero		1
	.type		_ZN85_INTERNAL_0ae2b1d6_49_flash_fwd_hdim64_fp16_paged_split_softcap_sm90_cu_60c5005d_36174cuda3std3__419piecewise_constructE,@object
	.size		_ZN85_INTERNAL_0ae2b1d6_49_flash_fwd_hdim64_fp16_paged_split_softcap_sm90_cu_60c5005d_36174cuda3std3__419piecewise_constructE,(_ZN85_INTERNAL_0ae2b1d6_49_flash_fwd_hdim64_fp16_paged_split_softcap_sm90_cu_60c5005d_36174cuda3std3__45__cpo4cendE - _ZN85_INTERNAL_0ae2b1d6_49_flash_fwd_hdim64_fp16_paged_split_softcap_sm90_cu_60c5005d_36174cuda3std3__419piecewise_constructE)
_ZN85_INTERNAL_0ae2b1d6_49_flash_fwd_hdim64_fp16_paged_split_softcap_sm90_cu_60c5005d_36174cuda3std3__419piecewise_constructE:
	.zero		1
	.type		_ZN85_INTERNAL_0ae2b1d6_49_flash_fwd_hdim64_fp16_paged_split_softcap_sm90_cu_60c5005d_36174cuda3std3__45__cpo4cendE,@object
	.size		_ZN85_INTERNAL_0ae2b1d6_49_flash_fwd_hdim64_fp16_paged_split_softcap_sm90_cu_60c5005d_36174cuda3std3__45__cpo4cendE,(_ZN85_INTERNAL_0ae2b1d6_49_flash_fwd_hdim64_fp16_paged_split_softcap_sm90_cu_60c5005d_36174cuda3std6ranges3__45__cpo4swapE - _ZN85_INTERNAL_0ae2b1d6_49_flash_fwd_hdim64_fp16_paged_split_softcap_sm90_cu_60c5005d_36174cuda3std3__45__cpo4cendE)
_ZN85_INTERNAL_0ae2b1d6_49_flash_fwd_hdim64_fp16_paged_split_softcap_sm90_cu_60c5005d_36174cuda3std3__45__cpo4cendE:
	.zero		1
	.type		_ZN85_INTERNAL_0ae2b1d6_49_flash_fwd_hdim64_fp16_paged_split_softcap_sm90_cu_60c5005d_36174cuda3std6ranges3__45__cpo4swapE,@object
	.size		_ZN85_INTERNAL_0ae2b1d6_49_flash_fwd_hdim64_fp16_paged_split_softcap_sm90_cu_60c5005d_36174cuda3std6ranges3__45__cpo4swapE,(.L_7 - _ZN85_INTERNAL_0ae2b1d6_49_flash_fwd_hdim64_fp16_paged_split_softcap_sm90_cu_60c5005d_36174cuda3std6ranges3__45__cpo4swapE)
_ZN85_INTERNAL_0ae2b1d6_49_flash_fwd_hdim64_fp16_paged_split_softcap_sm90_cu_60c5005d_36174cuda3std6ranges3__45__cpo4swapE:
	.zero		1
.L_7:


//--------------------- .nv.constant0._ZN7cutlass13device_kernelIN5flash11enable_sm90INS1_16FlashAttnFwdSm90INS1_25CollectiveMainloopFwdSm90ILi2EN4cute5tupleIJNS5_1CILi1EEES8_S8_EEENS6_IJNS7_ILi192EEENS7_ILi128EEENS7_ILi64EEEEEELi64ENS_6half_tEfNS_4arch4Sm90ELb0ELb0ELb1ELb0ELb1ELb0ELb0ELb1ELb1ELb1ELb1ELb0EEENS1_21CollectiveEpilogueFwdINS6_IJSA_SC_SB_EEES9_SE_SG_Li384ELb0ELb1ELb1ELb0EEENS1_19SingleTileSchedulerILb0ELb1ELb1ELi192EEEEEEEEEvNT_6ParamsE --------------------------
	.section	.nv.constant0._ZN7cutlass13device_kernelIN5flash11enable_sm90INS1_16FlashAttnFwdSm90INS1_25CollectiveMainloopFwdSm90ILi2EN4cute5tupleIJNS5_1CILi1EEES8_S8_EEENS6_IJNS7_ILi192EEENS7_ILi128EEENS7_ILi64EEEEEELi64ENS_6half_tEfNS_4arch4Sm90ELb0ELb0ELb1ELb0ELb1ELb0ELb0ELb1ELb1ELb1ELb1ELb0EEENS1_21CollectiveEpilogueFwdINS6_IJSA_SC_SB_EEES9_SE_SG_Li384ELb0ELb1ELb1ELb0EEENS1_19SingleTileSchedulerILb0ELb1ELb1ELi192EEEEEEEEEvNT_6ParamsE,"a",@progbits
	.sectionflags	@""
	.align	4
.nv.constant0._ZN7cutlass13device_kernelIN5flash11enable_sm90INS1_16FlashAttnFwdSm90INS1_25CollectiveMainloopFwdSm90ILi2EN4cute5tupleIJNS5_1CILi1EEES8_S8_EEENS6_IJNS7_ILi192EEENS7_ILi128EEENS7_ILi64EEEEEELi64ENS_6half_tEfNS_4arch4Sm90ELb0ELb0ELb1ELb0ELb1ELb0ELb0ELb1ELb1ELb1ELb1ELb0EEENS1_21CollectiveEpilogueFwdINS6_IJSA_SC_SB_EEES9_SE_SG_Li384ELb0ELb1ELb1ELb0EEENS1_19SingleTileSchedulerILb0ELb1ELb1ELi192EEEEEEEEEvNT_6ParamsE:
	.zero		3456


//--------------------- .nv.constant0._ZN7cutlass13device_kernelIN5flash11enable_sm90INS1_16FlashAttnFwdSm90INS1_25CollectiveMainloopFwdSm90ILi2EN4cute5tupleIJNS5_1CILi1EEES8_S8_EEENS6_IJNS7_ILi192EEENS7_ILi128EEENS7_ILi64EEEEEELi64ENS_6half_tEfNS_4arch4Sm90ELb0ELb0ELb1ELb1ELb1ELb0ELb0ELb1ELb1ELb1ELb1ELb0EEENS1_21CollectiveEpilogueFwdINS6_IJSA_SC_SB_EEES9_SE_SG_Li384ELb1ELb1ELb1ELb0EEENS1_36VarlenDynamicPersistentTileSchedulerILi192ELi128ELi384ELi128ELb1ELb1ELb1ELb0ELb1ELb1EEEEEEEEEvNT_6ParamsE --------------------------
	.section	.nv.constant0._ZN7cutlass13device_kernelIN5flash11enable_sm90INS1_16FlashAttnFwdSm90INS1_25CollectiveMainloopFwdSm90ILi2EN4cute5tupleIJNS5_1CILi1EEES8_S8_EEENS6_IJNS7_ILi192EEENS7_ILi128EEENS7_ILi64EEEEEELi64ENS_6half_tEfNS_4arch4Sm90ELb0ELb0ELb1ELb1ELb1ELb0ELb0ELb1ELb1ELb1ELb1ELb0EEENS1_21CollectiveEpilogueFwdINS6_IJSA_SC_SB_EEES9_SE_SG_Li384ELb1ELb1ELb1ELb0EEENS1_36VarlenDynamicPersistentTileSchedulerILi192ELi128ELi384ELi128ELb1ELb1ELb1ELb0ELb1ELb1EEEEEEEEEvNT_6ParamsE,"a",@progbits
	.sectionflags	@""
	.align	4
.nv.constant0._ZN7cutlass13device_kernelIN5flash11enable_sm90INS1_16FlashAttnFwdSm90INS1_25CollectiveMainloopFwdSm90ILi2EN4cute5tupleIJNS5_1CILi1EEES8_S8_EEENS6_IJNS7_ILi192EEENS7_ILi128EEENS7_ILi64EEEEEELi64ENS_6half_tEfNS_4arch4Sm90ELb0ELb0ELb1ELb1ELb1ELb0ELb0ELb1ELb1ELb1ELb1ELb0EEENS1_21CollectiveEpilogueFwdINS6_IJSA_SC_SB_EEES9_SE_SG_Li384ELb1ELb1ELb1ELb0EEENS1_36VarlenDynamicPersistentTileSchedulerILi192ELi128ELi384ELi128ELb1ELb1ELb1ELb0ELb1ELb1EEEEEEEEEvNT_6ParamsE:
	.zero		3584


//--------------------- .nv.constant0._ZN7cutlass13device_kernelIN5flash11enable_sm90INS1_16FlashAttnFwdSm90INS1_25CollectiveMainloopFwdSm90ILi2EN4cute5tupleIJNS5_1CILi1EEES8_S8_EEENS6_IJNS7_ILi192EEENS7_ILi128EEENS7_ILi64EEEEEELi64ENS_6half_tEfNS_4arch4Sm90ELb0ELb0ELb1ELb1ELb1ELb1ELb0ELb1ELb1ELb1ELb1ELb0EEENS1_21CollectiveEpilogueFwdINS6_IJSA_SC_SB_EEES9_SE_SG_Li384ELb1ELb1ELb1ELb0EEENS1_36VarlenDynamicPersistentTileSchedulerILi192ELi128ELi384ELi128ELb1ELb1ELb1ELb0ELb1ELb1EEEEEEEEEvNT_6ParamsE --------------------------
	.section	.nv.constant0._ZN7cutlass13device_kernelIN5flash11enable_sm90INS1_16FlashAttnFwdSm90INS1_25CollectiveMainloopFwdSm90ILi2EN4cute5tupleIJNS5_1CILi1EEES8_S8_EEENS6_IJNS7_ILi192EEENS7_ILi128EEENS7_ILi64EEEEEELi64ENS_6half_tEfNS_4arch4Sm90ELb0ELb0ELb1ELb1ELb1ELb1ELb0ELb1ELb1ELb1ELb1ELb0EEENS1_21CollectiveEpilogueFwdINS6_IJSA_SC_SB_EEES9_SE_SG_Li384ELb1ELb1ELb1ELb0EEENS1_36VarlenDynamicPersistentTileSchedulerILi192ELi128ELi384ELi128ELb1ELb1ELb1ELb0ELb1ELb1EEEEEEEEEvNT_6ParamsE,"a",@progbits
	.sectionflags	@""
	.align	4
.nv.constant0._ZN7cutlass13device_kernelIN5flash11enable_sm90INS1_16FlashAttnFwdSm90INS1_25CollectiveMainloopFwdSm90ILi2EN4cute5tupleIJNS5_1CILi1EEES8_S8_EEENS6_IJNS7_ILi192EEENS7_ILi128EEENS7_ILi64EEEEEELi64ENS_6half_tEfNS_4arch4Sm90ELb0ELb0ELb1ELb1ELb1ELb1ELb0ELb1ELb1ELb1ELb1ELb0EEENS1_21CollectiveEpilogueFwdINS6_IJSA_SC_SB_EEES9_SE_SG_Li384ELb1ELb1ELb1ELb0EEENS1_36VarlenDynamicPersistentTileSchedulerILi192ELi128ELi384ELi128ELb1ELb1ELb1ELb0ELb1ELb1EEEEEEEEEvNT_6ParamsE:
	.zero		3584


//--------------------- .nv.constant0._ZN7cutlass13device_kernelIN5flash11enable_sm90INS1_16FlashAttnFwdSm90INS1_25CollectiveMainloopFwdSm90ILi2EN4cute5tupleIJNS5_1CILi1EEES8_S8_EEENS6_IJNS7_ILi192EEENS7_ILi128EEENS7_ILi64EEEEEELi64ENS_6half_tEfNS_4arch4Sm90ELb0ELb1ELb1ELb0ELb1ELb0ELb0ELb1ELb1ELb1ELb1ELb0EEENS1_21CollectiveEpilogueFwdINS6_IJSA_SC_SB_EEES9_SE_SG_Li384ELb0ELb1ELb1ELb0EEENS1_19SingleTileSchedulerILb0ELb1ELb1ELi192EEEEEEEEEvNT_6ParamsE --------------------------
	.section	.nv.constant0._ZN7cutlass13device_kernelIN5flash11enable_sm90INS1_16FlashAttnFwdSm90INS1_25CollectiveMainloopFwdSm90ILi2EN4cute5tupleIJNS5_1CILi1EEES8_S8_EEENS6_IJNS7_ILi192EEENS7_ILi128EEENS7_ILi64EEEEEELi64ENS_6half_tEfNS_4arch4Sm90ELb0ELb1ELb1ELb0ELb1ELb0ELb0ELb1ELb1ELb1ELb1ELb0EEENS1_21CollectiveEpilogueFwdINS6_IJSA_SC_SB_EEES9_SE_SG_Li384ELb0ELb1ELb1ELb0EEENS1_19SingleTileSchedulerILb0ELb1ELb1ELi192EEEEEEEEEvNT_6ParamsE,"a",@progbits
	.sectionflags	@""
	.align	4
.nv.constant0._ZN7cutlass13device_kernelIN5flash11enable_sm90INS1_16FlashAttnFwdSm90INS1_25CollectiveMainloopFwdSm90ILi2EN4cute5tupleIJNS5_1CILi1EEES8_S8_EEENS6_IJNS7_ILi192EEENS7_ILi128EEENS7_ILi64EEEEEELi64ENS_6half_tEfNS_4arch4Sm90ELb0ELb1ELb1ELb0ELb1ELb0ELb0ELb1ELb1ELb1ELb1ELb0EEENS1_21CollectiveEpilogueFwdINS6_IJSA_SC_SB_EEES9_SE_SG_Li384ELb0ELb1ELb1ELb0EEENS1_19SingleTileSchedulerILb0ELb1ELb1ELi192EEEEEEEEEvNT_6ParamsE:
	.zero		3456


//--------------------- .nv.constant0._ZN7cutlass13device_kernelIN5flash11enable_sm90INS1_16FlashAttnFwdSm90INS1_25CollectiveMainloopFwdSm90ILi2EN4cute5tupleIJNS5_1CILi1EEES8_S8_EEENS6_IJNS7_ILi192EEENS7_ILi128EEENS7_ILi64EEEEEELi64ENS_6half_tEfNS_4arch4Sm90ELb0ELb1ELb1ELb1ELb1ELb0ELb0ELb1ELb1ELb1ELb1ELb0EEENS1_21CollectiveEpilogueFwdINS6_IJSA_SC_SB_EEES9_SE_SG_Li384ELb1ELb1ELb1ELb0EEENS1_36VarlenDynamicPersistentTileSchedulerILi192ELi128ELi384ELi128ELb1ELb1ELb1ELb1ELb0ELb1EEEEEEEEEvNT_6ParamsE --------------------------
	.section	.nv.constant0._ZN7cutlass13device_kernelIN5flash11enable_sm90INS1_16FlashAttnFwdSm90INS1_25CollectiveMainloopFwdSm90ILi2EN4cute5tupleIJNS5_1CILi1EEES8_S8_EEENS6_IJNS7_ILi192EEENS7_ILi128EEENS7_ILi64EEEEEELi64ENS_6half_tEfNS_4arch4Sm90ELb0ELb1ELb1ELb1ELb1ELb0ELb0ELb1ELb1ELb1ELb1ELb0EEENS1_21CollectiveEpilogueFwdINS6_IJSA_SC_SB_EEES9_SE_SG_Li384ELb1ELb1ELb1ELb0EEENS1_36VarlenDynamicPersistentTileSchedulerILi192ELi128ELi384ELi128ELb1ELb1ELb1ELb1ELb0ELb1EEEEEEEEEvNT_6ParamsE,"a",@progbits
	.sectionflags	@""
	.align	4
.nv.constant0._ZN7cutlass13device_kernelIN5flash11enable_sm90INS1_16FlashAttnFwdSm90INS1_25CollectiveMainloopFwdSm90ILi2EN4cute5tupleIJNS5_1CILi1EEES8_S8_EEENS6_IJNS7_ILi192EEENS7_ILi128EEENS7_ILi64EEEEEELi64ENS_6half_tEfNS_4arch4Sm90ELb0ELb1ELb1ELb1ELb1ELb0ELb0ELb1ELb1ELb1ELb1ELb0EEENS1_21CollectiveEpilogueFwdINS6_IJSA_SC_SB_EEES9_SE_SG_Li384ELb1ELb1ELb1ELb0EEENS1_36VarlenDynamicPersistentTileSchedulerILi192ELi128ELi384ELi128ELb1ELb1ELb1ELb1ELb0ELb1EEEEEEEEEvNT_6ParamsE:
	.zero		3584


//--------------------- .nv.constant0._ZN7cutlass13device_kernelIN5flash11enable_sm90INS1_16FlashAttnFwdSm90INS1_25CollectiveMainloopFwdSm90ILi2EN4cute5tupleIJNS5_1CILi1EEES8_S8_EEENS6_IJNS7_ILi192EEENS7_ILi128EEENS7_ILi64EEEEEELi64ENS_6half_tEfNS_4arch4Sm90ELb0ELb1ELb1ELb1ELb1ELb1ELb0ELb1ELb1ELb1ELb1ELb0EEENS1_21CollectiveEpilogueFwdINS6_IJSA_SC_SB_EEES9_SE_SG_Li384ELb1ELb1ELb1ELb0EEENS1_36VarlenDynamicPersistentTileSchedulerILi192ELi128ELi384ELi128ELb1ELb1ELb1ELb1ELb0ELb1EEEEEEEEEvNT_6ParamsE --------------------------
	.section	.nv.constant0._ZN7cutlass13device_kernelIN5flash11enable_sm90INS1_16FlashAttnFwdSm90INS1_25CollectiveMainloopFwdSm90ILi2EN4cute5tupleIJNS5_1CILi1EEES8_S8_EEENS6_IJNS7_ILi192EEENS7_ILi128EEENS7_ILi64EEEEEELi64ENS_6half_tEfNS_4arch4Sm90ELb0ELb1ELb1ELb1ELb1ELb1ELb0ELb1ELb1ELb1ELb1ELb0EEENS1_21CollectiveEpilogueFwdINS6_IJSA_SC_SB_EEES9_SE_SG_Li384ELb1ELb1ELb1ELb0EEENS1_36VarlenDynamicPersistentTileSchedulerILi192ELi128ELi384ELi128ELb1ELb1ELb1ELb1ELb0ELb1EEEEEEEEEvNT_6ParamsE,"a",@progbits
	.sectionflags	@""
	.align	4
.nv.constant0._ZN7cutlass13device_kernelIN5flash11enable_sm90INS1_16FlashAttnFwdSm90INS1_25CollectiveMainloopFwdSm90ILi2EN4cute5tupleIJNS5_1CILi1EEES8_S8_EEENS6_IJNS7_ILi192EEENS7_ILi128EEENS7_ILi64EEEEEELi64ENS_6half_tEfNS_4arch4Sm90ELb0ELb1ELb1ELb1ELb1ELb1ELb0ELb1ELb1ELb1ELb1ELb0EEENS1_21CollectiveEpilogueFwdINS6_IJSA_SC_SB_EEES9_SE_SG_Li384ELb1ELb1ELb1ELb0EEENS1_36VarlenDynamicPersistentTileSchedulerILi192ELi128ELi384ELi128ELb1ELb1ELb1ELb1ELb0ELb1EEEEEEEEEvNT_6ParamsE:
	.zero		3584


//--------------------- .nv.constant0._ZN7cutlass13device_kernelIN5flash11enable_sm90INS1_16FlashAttnFwdSm90INS1_25CollectiveMainloopFwdSm90ILi2EN4cute5tupleIJNS5_1CILi1EEES8_S8_EEENS6_IJNS7_ILi192EEENS7_ILi128EEENS7_ILi64EEEEEELi64ENS_6half_tEfNS_4arch4Sm90ELb1ELb0ELb1ELb0ELb1ELb0ELb0ELb1ELb1ELb1ELb1ELb0EEENS1_21CollectiveEpilogueFwdINS6_IJSA_SC_SB_EEES9_SE_SG_Li384ELb0ELb1ELb1ELb0EEENS1_19SingleTileSchedulerILb0ELb1ELb1ELi192EEEEEEEEEvNT_6ParamsE --------------------------
	.section	.nv.constant0._ZN7cutlass13device_kernelIN5flash11enable_sm90INS1_16FlashAttnFwdSm90INS1_25CollectiveMainloopFwdSm90ILi2EN4cute5tupleIJNS5_1CILi1EEES8_S8_EEENS6_IJNS7_ILi192EEENS7_ILi128EEENS7_ILi64EEEEEELi64ENS_6half_tEfNS_4arch4Sm90ELb1ELb0ELb1ELb0ELb1ELb0ELb0ELb1ELb1ELb1ELb1ELb0EEENS1_21CollectiveEpilogueFwdINS6_IJSA_SC_SB_EEES9_SE_SG_Li384ELb0ELb1ELb1ELb0EEENS1_19SingleTileSchedulerILb0ELb1ELb1ELi192EEEEEEEEEvNT_6ParamsE,"a",@progbits
	.sectionflags	@""
	.align	4
.nv.constant0._ZN7cutlass13device_kernelIN5flash11enable_sm90INS1_16FlashAttnFwdSm90INS1_25CollectiveMainloopFwdSm90ILi2EN4cute5tupleIJNS5_1CILi1EEES8_S8_EEENS6_IJNS7_ILi192EEENS7_ILi128EEENS7_ILi64EEEEEELi64ENS_6half_tEfNS_4arch4Sm90ELb1ELb0ELb1ELb0ELb1ELb0ELb0ELb1ELb1ELb1ELb1ELb0EEENS1_21CollectiveEpilogueFwdINS6_IJSA_SC_SB_EEES9_SE_SG_Li384ELb0ELb1ELb1ELb0EEENS1_19SingleTileSchedulerILb0ELb1ELb1ELi192EEEEEEEEEvNT_6ParamsE:
	.zero		3456


//--------------------- .nv.constant0._ZN7cutlass13device_kernelIN5flash11enable_sm90INS1_16FlashAttnFwdSm90INS1_25CollectiveMainloopFwdSm90ILi2EN4cute5tupleIJNS5_1CILi1EEES8_S8_EEENS6_IJNS7_ILi192EEENS7_ILi128EEENS7_ILi64EEEEEELi64ENS_6half_tEfNS_4arch4Sm90ELb1ELb0ELb1ELb1ELb1ELb0ELb0ELb1ELb1ELb1ELb1ELb0EEENS1_21CollectiveEpilogueFwdINS6_IJSA_SC_SB_EEES9_SE_SG_Li384ELb1ELb1ELb1ELb0EEENS1_36VarlenDynamicPersistentTileSchedulerILi192ELi128ELi384ELi128ELb1ELb1ELb1ELb1ELb1ELb1EEEEEEEEEvNT_6ParamsE --------------------------
	.section	.nv.constant0._ZN7cutlass13device_kernelIN5flash11enable_sm90INS1_16FlashAttnFwdSm90INS1_25CollectiveMainloopFwdSm90ILi2EN4cute5tupleIJNS5_1CILi1EEES8_S8_EEENS6_IJNS7_ILi192EEENS7_ILi128EEENS7_ILi64EEEEEELi64ENS_6half_tEfNS_4arch4Sm90ELb1ELb0ELb1ELb1ELb1ELb0ELb0ELb1ELb1ELb1ELb1ELb0EEENS1_21CollectiveEpilogueFwdINS6_IJSA_SC_SB_EEES9_SE_SG_Li384ELb1ELb1ELb1ELb0EEENS1_36VarlenDynamicPersistentTileSchedulerILi192ELi128ELi384ELi128ELb1ELb1ELb1ELb1ELb1ELb1EEEEEEEEEvNT_6ParamsE,"a",@progbits
	.sectionflags	@""
	.align	4
.nv.constant0._ZN7cutlass13device_kernelIN5flash11enable_sm90INS1_16FlashAttnFwdSm90INS1_25CollectiveMainloopFwdSm90ILi2EN4cute5tupleIJNS5_1CILi1EEES8_S8_EEENS6_IJNS7_ILi192EEENS7_ILi128EEENS7_ILi64EEEEEELi64ENS_6half_tEfNS_4arch4Sm90ELb1ELb0ELb1ELb1ELb1ELb0ELb0ELb1ELb1ELb1ELb1ELb0EEENS1_21CollectiveEpilogueFwdINS6_IJSA_SC_SB_EEES9_SE_SG_Li384ELb1ELb1ELb1ELb0EEENS1_36VarlenDynamicPersistentTileSchedulerILi192ELi128ELi384ELi128ELb1ELb1ELb1ELb1ELb1ELb1EEEEEEEEEvNT_6ParamsE:
	.zero		3584


//--------------------- .nv.constant0._ZN7cutlass13device_kernelIN5flash11enable_sm90INS1_16FlashAttnFwdSm90INS1_25CollectiveMainloopFwdSm90ILi2EN4cute5tupleIJNS5_1CILi1EEES8_S8_EEENS6_IJNS7_ILi192EEENS7_ILi128EEENS7_ILi64EEEEEELi64ENS_6half_tEfNS_4arch4Sm90ELb1ELb0ELb1ELb1ELb1ELb1ELb0ELb1ELb1ELb1ELb1ELb0EEENS1_21CollectiveEpilogueFwdINS6_IJSA_SC_SB_EEES9_SE_SG_Li384ELb1ELb1ELb1ELb0EEENS1_36VarlenDynamicPersistentTileSchedulerILi192ELi128ELi384ELi128ELb1ELb1ELb1ELb1ELb1ELb1EEEEEEEEEvNT_6ParamsE --------------------------
	.section	.nv.constant0._ZN7cutlass13device_kernelIN5flash11enable_sm90INS1_16FlashAttnFwdSm90INS1_25CollectiveMainloopFwdSm90ILi2EN4cute5tupleIJNS5_1CILi1EEES8_S8_EEENS6_IJNS7_ILi192EEENS7_ILi128EEENS7_ILi64EEEEEELi64ENS_6half_tEfNS_4arch4Sm90ELb1ELb0ELb1ELb1ELb1ELb1ELb0ELb1ELb1ELb1ELb1ELb0EEENS1_21CollectiveEpilogueFwdINS6_IJSA_SC_SB_EEES9_SE_SG_Li384ELb1ELb1ELb1ELb0EEENS1_36VarlenDynamicPersistentTileSchedulerILi192ELi128ELi384ELi128ELb1ELb1ELb1ELb1ELb1ELb1EEEEEEEEEvNT_6ParamsE,"a",@progbits
	.sectionflags	@""
	.align	4
.nv.constant0._ZN7cutlass13device_kernelIN5flash11enable_sm90INS1_16FlashAttnFwdSm90INS1_25CollectiveMainloopFwdSm90ILi2EN4cute5tupleIJNS5_1CILi1EEES8_S8_EEENS6_IJNS7_ILi192EEENS7_ILi128EEENS7_ILi64EEEEEELi64ENS_6half_tEfNS_4arch4Sm90ELb1ELb0ELb1ELb1ELb1ELb1ELb0ELb1ELb1ELb1ELb1ELb0EEENS1_21CollectiveEpilogueFwdINS6_IJSA_SC_SB_EEES9_SE_SG_Li384ELb1ELb1ELb1ELb0EEENS1_36VarlenDynamicPersistentTileSchedulerILi192ELi128ELi384ELi128ELb1ELb1ELb1ELb1ELb1ELb1EEEEEEEEEvNT_6ParamsE:
	.zero		3584


//--------------------- SYMBOLS --------------------------

	.type		.nv.reservedSmem.offset0,@object
	.size		.nv.reservedSmem.offset0,0x4
